// auto-generated by cutlass_sweep.epilogue — config: {"arch": "sm_90", "cluster_m": 2, "cluster_n": 1, "dtype": "fp16", "fusion": "silu", "tile_k": 64, "tile_m": 128, "tile_n": 64}
#include "cutlass/cutlass.h"
#include "cutlass/gemm/collective/collective_builder.hpp"
#include "cutlass/gemm/device/gemm_universal_adapter.h"
#include "cutlass/gemm/kernel/gemm_universal.hpp"
#include "cutlass/epilogue/collective/collective_builder.hpp"
#include "cutlass/epilogue/fusion/operations.hpp"
#include "cutlass/epilogue/thread/activation.h"

using Elem = cutlass::half_t;
using Acc  = float;
using TileShape    = cute::Shape<cute::_128, cute::_64, cute::_64>;
using ClusterShape = cute::Shape<cute::_2, cute::_1, cute::_1>;
using FusionOp     = cutlass::epilogue::fusion::LinCombEltAct<cutlass::epilogue::thread::SiLu, Elem, Acc>;

using CollectiveEpilogue = typename cutlass::epilogue::collective::CollectiveBuilder<
    cutlass::arch::Sm90, cutlass::arch::OpClassTensorOp,
    TileShape, ClusterShape,
    cutlass::epilogue::collective::EpilogueTileAuto,
    Acc, Acc,
    Elem, cutlass::layout::RowMajor, 128 / cutlass::sizeof_bits<Elem>::value,
    Elem, cutlass::layout::RowMajor, 128 / cutlass::sizeof_bits<Elem>::value,
    cutlass::epilogue::TmaWarpSpecializedCooperative,
    FusionOp
  >::CollectiveOp;

using CollectiveMainloop = typename cutlass::gemm::collective::CollectiveBuilder<
    cutlass::arch::Sm90, cutlass::arch::OpClassTensorOp,
    Elem, cutlass::layout::RowMajor, 128 / cutlass::sizeof_bits<Elem>::value,
    Elem, cutlass::layout::ColumnMajor, 128 / cutlass::sizeof_bits<Elem>::value,
    Acc,
    TileShape, ClusterShape,
    cutlass::gemm::collective::StageCountAutoCarveout<
        static_cast<int>(sizeof(typename CollectiveEpilogue::SharedStorage))>,
    cutlass::gemm::KernelTmaWarpSpecializedCooperative
  >::CollectiveOp;

using GemmKernel = cutlass::gemm::kernel::GemmUniversal<
    cute::Shape<int,int,int,int>, CollectiveMainloop, CollectiveEpilogue>;
using Gemm = cutlass::gemm::device::GemmUniversalAdapter<GemmKernel>;

auto* _anchor = &cutlass::device_kernel<GemmKernel>;


// ===== COMPILED SASS (sm_90a) =====

	.target	sm_90a

	.elftype	@"ET_EXEC"


//--------------------- .note.nv.tkinfo           --------------------------
	.section	.note.nv.tkinfo,"",@"SHT_NOTE"
	.sectionflags	@"SHF_NOTE_NV_TKINFO"
	.tkinfo
        /*0018*/ 	.word	0x00000002
        /*0030*/ 	.string	""
        /*0030*/ 	.string	"ptxas"
        /*0030*/ 	.string	"Cuda compilation tools, release 13.0, V13.0.88"
        /*0030*/ 	.string	"Build cuda_13.0.r13.0/compiler.36424714_0"
        /*0030*/ 	.string	"-arch sm_90a -m 64 "



//--------------------- .note.nv.cuinfo           --------------------------
	.section	.note.nv.cuinfo,"",@"SHT_NOTE"
	.sectionflags	@"SHF_NOTE_NV_CUINFO"
        /*0018*/ 	.short	0x0002
        /*001a*/ 	.short	0x005a
        /*001c*/ 	.short	0x0082
	.zero		2


//--------------------- .nv.info                  --------------------------
	.section	.nv.info,"",@"SHT_CUDA_INFO"
	.align	4


	//----- nvinfo : EIATTR_REGCOUNT
	.align		4
        /*0000*/ 	.byte	0x04, 0x2f
        /*0002*/ 	.short	(.L_18 - .L_17)
	.align		4
.L_17:
        /*0004*/ 	.word	index@(_ZN7cutlass13device_kernelINS_4gemm6kernel13GemmUniversalIN4cute5tupleIJiiiiEEENS1_10collective13CollectiveMmaINS1_34MainloopSm90TmaGmmaWarpSpecializedILi8ENS5_IJNS4_1CILi2EEENSA_ILi1EEESC_EEENS1_35KernelTmaWarpSpecializedCooperativeEEENS5_IJNSA_ILi128EEENSA_ILi64EEESH_EEENS_6half_tENS5_IJlSC_lEEESJ_SK_NS4_8TiledMMAINS4_8MMA_AtomIJNS4_4SM904GMMA25MMA_64x64x16_F32F16F16_SSILNSO_5MajorE0ELSQ_0ELNSO_7ScaleInE1ELSR_1EEEEEENS4_6LayoutISD_NS5_IJSC_NSA_ILi0EEESV_EEEEENS5_IJNS4_10UnderscoreESY_SY_EEEEENS4_13SM90_TMA_LOADENS4_14ComposedLayoutINS4_7SwizzleILi3ELi4ELi3EEENS4_18smem_ptr_flag_bitsILi16EEENSU_INS5_IJNSA_ILi8EEESH_EEENS5_IJSH_SC_EEEEEEEvNS4_8identityENS4_23SM90_TMA_LOAD_MULTICASTES1B_vS1C_EENS_8epilogue10collective18CollectiveEpilogueINS1F_22Sm90TmaWarpSpecializedILi3ELi2ELi16ELb1ELb0EEEJSI_NS5_IJSG_NSA_ILi32EEEEEESJ_SK_SJ_SK_NS1F_6fusion15FusionCallbacksIS1J_NS1M_13LinCombEltActINS1F_6thread4SiLuESJ_fSJ_fLNS_15FloatRoundStyleE2EEESI_S1L_JEEES11_NS12_INS13_ILi2ELi4ELi3EEES16_NSU_INS5_IJS17_S1K_EEENS5_IJS1K_SC_EEEEEEENS4_17SM75_U32x4_LDSM_NENS4_14SM90_TMA_STOREES1Y_NS4_17SM90_U32x4_STSM_NENS4_9Copy_AtomIJS21_SJ_EEEvEEEvvEEEEvNT_6ParamsE)
        /*0008*/ 	.word	0x000000a8


	//----- nvinfo : EIATTR_FRAME_SIZE
	.align		4
.L_18:
        /*000c*/ 	.byte	0x04, 0x11
        /*000e*/ 	.short	(.L_20 - .L_19)
	.align		4
.L_19:
        /*0010*/ 	.word	index@($__internal_0_$__cuda_sm20_rcp_rn_f32_slowpath)
        /*0014*/ 	.word	0x00000000


	//----- nvinfo : EIATTR_FRAME_SIZE
	.align		4
.L_20:
        /*0018*/ 	.byte	0x04, 0x11
        /*001a*/ 	.short	(.L_22 - .L_21)
	.align		4
.L_21:
        /*001c*/ 	.word	index@(_ZN7cutlass13device_kernelINS_4gemm6kernel13GemmUniversalIN4cute5tupleIJiiiiEEENS1_10collective13CollectiveMmaINS1_34MainloopSm90TmaGmmaWarpSpecializedILi8ENS5_IJNS4_1CILi2EEENSA_ILi1EEESC_EEENS1_35KernelTmaWarpSpecializedCooperativeEEENS5_IJNSA_ILi128EEENSA_ILi64EEESH_EEENS_6half_tENS5_IJlSC_lEEESJ_SK_NS4_8TiledMMAINS4_8MMA_AtomIJNS4_4SM904GMMA25MMA_64x64x16_F32F16F16_SSILNSO_5MajorE0ELSQ_0ELNSO_7ScaleInE1ELSR_1EEEEEENS4_6LayoutISD_NS5_IJSC_NSA_ILi0EEESV_EEEEENS5_IJNS4_10UnderscoreESY_SY_EEEEENS4_13SM90_TMA_LOADENS4_14ComposedLayoutINS4_7SwizzleILi3ELi4ELi3EEENS4_18smem_ptr_flag_bitsILi16EEENSU_INS5_IJNSA_ILi8EEESH_EEENS5_IJSH_SC_EEEEEEEvNS4_8identityENS4_23SM90_TMA_LOAD_MULTICASTES1B_vS1C_EENS_8epilogue10collective18CollectiveEpilogueINS1F_22Sm90TmaWarpSpecializedILi3ELi2ELi16ELb1ELb0EEEJSI_NS5_IJSG_NSA_ILi32EEEEEESJ_SK_SJ_SK_NS1F_6fusion15FusionCallbacksIS1J_NS1M_13LinCombEltActINS1F_6thread4SiLuESJ_fSJ_fLNS_15FloatRoundStyleE2EEESI_S1L_JEEES11_NS12_INS13_ILi2ELi4ELi3EEES16_NSU_INS5_IJS17_S1K_EEENS5_IJS1K_SC_EEEEEEENS4_17SM75_U32x4_LDSM_NENS4_14SM90_TMA_STOREES1Y_NS4_17SM90_U32x4_STSM_NENS4_9Copy_AtomIJS21_SJ_EEEvEEEvvEEEEvNT_6ParamsE)
        /*0020*/ 	.word	0x00000000


	//----- nvinfo : EIATTR_MIN_STACK_SIZE
	.align		4
.L_22:
        /*0024*/ 	.byte	0x04, 0x12
        /*0026*/ 	.short	(.L_24 - .L_23)
	.align		4
.L_23:
        /*0028*/ 	.word	index@(_ZN7cutlass13device_kernelINS_4gemm6kernel13GemmUniversalIN4cute5tupleIJiiiiEEENS1_10collective13CollectiveMmaINS1_34MainloopSm90TmaGmmaWarpSpecializedILi8ENS5_IJNS4_1CILi2EEENSA_ILi1EEESC_EEENS1_35KernelTmaWarpSpecializedCooperativeEEENS5_IJNSA_ILi128EEENSA_ILi64EEESH_EEENS_6half_tENS5_IJlSC_lEEESJ_SK_NS4_8TiledMMAINS4_8MMA_AtomIJNS4_4SM904GMMA25MMA_64x64x16_F32F16F16_SSILNSO_5MajorE0ELSQ_0ELNSO_7ScaleInE1ELSR_1EEEEEENS4_6LayoutISD_NS5_IJSC_NSA_ILi0EEESV_EEEEENS5_IJNS4_10UnderscoreESY_SY_EEEEENS4_13SM90_TMA_LOADENS4_14ComposedLayoutINS4_7SwizzleILi3ELi4ELi3EEENS4_18smem_ptr_flag_bitsILi16EEENSU_INS5_IJNSA_ILi8EEESH_EEENS5_IJSH_SC_EEEEEEEvNS4_8identityENS4_23SM90_TMA_LOAD_MULTICASTES1B_vS1C_EENS_8epilogue10collective18CollectiveEpilogueINS1F_22Sm90TmaWarpSpecializedILi3ELi2ELi16ELb1ELb0EEEJSI_NS5_IJSG_NSA_ILi32EEEEEESJ_SK_SJ_SK_NS1F_6fusion15FusionCallbacksIS1J_NS1M_13LinCombEltActINS1F_6thread4SiLuESJ_fSJ_fLNS_15FloatRoundStyleE2EEESI_S1L_JEEES11_NS12_INS13_ILi2ELi4ELi3EEES16_NSU_INS5_IJS17_S1K_EEENS5_IJS1K_SC_EEEEEEENS4_17SM75_U32x4_LDSM_NENS4_14SM90_TMA_STOREES1Y_NS4_17SM90_U32x4_STSM_NENS4_9Copy_AtomIJS21_SJ_EEEvEEEvvEEEEvNT_6ParamsE)
        /*002c*/ 	.word	0x00000000
.L_24:


//--------------------- .nv.compat                --------------------------
	.section	.nv.compat,"",@"SHT_CUDA_COMPAT_INFO"
	.align	4
        /*0000*/ 	.byte	0x02, 0x09, 0x01, 0x00, 0x02, 0x02, 0x04, 0x00, 0x02, 0x05, 0x05, 0x00, 0x03, 0x07, 0x01, 0x01
        /*0010*/ 	.byte	0x02, 0x03, 0x01, 0x00, 0x02, 0x06, 0x01, 0x00, 0x04, 0x0b, 0x08, 0x00, 0x00, 0x00, 0x00, 0x00
        /*0020*/ 	.byte	0x00, 0x00, 0x00, 0x00


//--------------------- .nv.info._ZN7cutlass13device_kernelINS_4gemm6kernel13GemmUniversalIN4cute5tupleIJiiiiEEENS1_10collective13CollectiveMmaINS1_34MainloopSm90TmaGmmaWarpSpecializedILi8ENS5_IJNS4_1CILi2EEENSA_ILi1EEESC_EEENS1_35KernelTmaWarpSpecializedCooperativeEEENS5_IJNSA_ILi128EEENSA_ILi64EEESH_EEENS_6half_tENS5_IJlSC_lEEESJ_SK_NS4_8TiledMMAINS4_8MMA_AtomIJNS4_4SM904GMMA25MMA_64x64x16_F32F16F16_SSILNSO_5MajorE0ELSQ_0ELNSO_7ScaleInE1ELSR_1EEEEEENS4_6LayoutISD_NS5_IJSC_NSA_ILi0EEESV_EEEEENS5_IJNS4_10UnderscoreESY_SY_EEEEENS4_13SM90_TMA_LOADENS4_14ComposedLayoutINS4_7SwizzleILi3ELi4ELi3EEENS4_18smem_ptr_flag_bitsILi16EEENSU_INS5_IJNSA_ILi8EEESH_EEENS5_IJSH_SC_EEEEEEEvNS4_8identityENS4_23SM90_TMA_LOAD_MULTICASTES1B_vS1C_EENS_8epilogue10collective18CollectiveEpilogueINS1F_22Sm90TmaWarpSpecializedILi3ELi2ELi16ELb1ELb0EEEJSI_NS5_IJSG_NSA_ILi32EEEEEESJ_SK_SJ_SK_NS1F_6fusion15FusionCallbacksIS1J_NS1M_13LinCombEltActINS1F_6thread4SiLuESJ_fSJ_fLNS_15FloatRoundStyleE2EEESI_S1L_JEEES11_NS12_INS13_ILi2ELi4ELi3EEES16_NSU_INS5_IJS17_S1K_EEENS5_IJS1K_SC_EEEEEEENS4_17SM75_U32x4_LDSM_NENS4_14SM90_TMA_STOREES1Y_NS4_17SM90_U32x4_STSM_NENS4_9Copy_AtomIJS21_SJ_EEEvEEEvvEEEEvNT_6ParamsE --------------------------
	.section	.nv.info._ZN7cutlass13device_kernelINS_4gemm6kernel13GemmUniversalIN4cute5tupleIJiiiiEEENS1_10collective13CollectiveMmaINS1_34MainloopSm90TmaGmmaWarpSpecializedILi8ENS5_IJNS4_1CILi2EEENSA_ILi1EEESC_EEENS1_35KernelTmaWarpSpecializedCooperativeEEENS5_IJNSA_ILi128EEENSA_ILi64EEESH_EEENS_6half_tENS5_IJlSC_lEEESJ_SK_NS4_8TiledMMAINS4_8MMA_AtomIJNS4_4SM904GMMA25MMA_64x64x16_F32F16F16_SSILNSO_5MajorE0ELSQ_0ELNSO_7ScaleInE1ELSR_1EEEEEENS4_6LayoutISD_NS5_IJSC_NSA_ILi0EEESV_EEEEENS5_IJNS4_10UnderscoreESY_SY_EEEEENS4_13SM90_TMA_LOADENS4_14ComposedLayoutINS4_7SwizzleILi3ELi4ELi3EEENS4_18smem_ptr_flag_bitsILi16EEENSU_INS5_IJNSA_ILi8EEESH_EEENS5_IJSH_SC_EEEEEEEvNS4_8identityENS4_23SM90_TMA_LOAD_MULTICASTES1B_vS1C_EENS_8epilogue10collective18CollectiveEpilogueINS1F_22Sm90TmaWarpSpecializedILi3ELi2ELi16ELb1ELb0EEEJSI_NS5_IJSG_NSA_ILi32EEEEEESJ_SK_SJ_SK_NS1F_6fusion15FusionCallbacksIS1J_NS1M_13LinCombEltActINS1F_6thread4SiLuESJ_fSJ_fLNS_15FloatRoundStyleE2EEESI_S1L_JEEES11_NS12_INS13_ILi2ELi4ELi3EEES16_NSU_INS5_IJS17_S1K_EEENS5_IJS1K_SC_EEEEEEENS4_17SM75_U32x4_LDSM_NENS4_14SM90_TMA_STOREES1Y_NS4_17SM90_U32x4_STSM_NENS4_9Copy_AtomIJS21_SJ_EEEvEEEvvEEEEvNT_6ParamsE,"",@"SHT_CUDA_INFO"
	.sectionflags	@""
	.align	4


	//----- nvinfo : EIATTR_CUDA_API_VERSION
	.align		4
        /*0000*/ 	.byte	0x04, 0x37
        /*0002*/ 	.short	(.L_26 - .L_25)
.L_25:
        /*0004*/ 	.word	0x00000082


	//----- nvinfo : EIATTR_KPARAM_INFO
	.align		4
.L_26:
        /*0008*/ 	.byte	0x04, 0x17
        /*000a*/ 	.short	(.L_28 - .L_27)
.L_27:
        /*000c*/ 	.word	0x00000000
        /*0010*/ 	.short	0x0000
        /*0012*/ 	.short	0x0070
        /*0014*/ 	.byte	0x00, 0xf0, 0x01, 0x1c


	//----- nvinfo : EIATTR_SPARSE_MMA_MASK
	.align		4
.L_28:
        /*0018*/ 	.byte	0x03, 0x50
        /*001a*/ 	.short	0x0000


	//----- nvinfo : EIATTR_MAXREG_COUNT
	.align		4
        /*001c*/ 	.byte	0x03, 0x1b
        /*001e*/ 	.short	0x00a8


	//----- nvinfo : EIATTR_NUM_BARRIERS
	.align		4
        /*0020*/ 	.byte	0x02, 0x4c
        /*0022*/ 	.byte	0x02
	.zero		1


	//----- nvinfo : EIATTR_EXTERNS
	.align		4
        /*0024*/ 	.byte	0x04, 0x0f
        /*0026*/ 	.short	(.L_30 - .L_29)


	//   ....[0]....
	.align		4
.L_29:
        /*0028*/ 	.word	index@(__assertfail)


	//----- nvinfo : EIATTR_MERCURY_ISA_VERSION
	.align		4
.L_30:
        /*002c*/ 	.byte	0x03, 0x5f
        /*002e*/ 	.short	0x0101


	//----- nvinfo : EIATTR_INT_WARP_WIDE_INSTR_OFFSETS
	.align		4
        /*0030*/ 	.byte	0x04, 0x31
        /*0032*/ 	.short	(.L_32 - .L_31)


	//   ....[0]....
.L_31:
        /*0034*/ 	.word	0x00000aa0


	//   ....[1]....
        /*0038*/ 	.word	0x00000ab0


	//   ....[2]....
        /*003c*/ 	.word	0x00000ba0


	//   ....[3]....
        /*0040*/ 	.word	0x000021b0


	//----- nvinfo : EIATTR_COOP_GROUP_MASK_REGIDS
	.align		4
.L_32:
        /*0044*/ 	.byte	0x04, 0x29
        /*0046*/ 	.short	(.L_34 - .L_33)


	//   ....[0]....
.L_33:
        /*0048*/ 	.word	0xffffffff


	//   ....[1]....
        /*004c*/ 	.word	0xffffffff


	//   ....[2]....
        /*0050*/ 	.word	0xffffffff


	//   ....[3]....
        /*0054*/ 	.word	0xffffffff


	//   ....[4]....
        /*0058*/ 	.word	0xffffffff


	//   ....[5]....
        /*005c*/ 	.word	0xffffffff


	//   ....[6]....
        /*0060*/ 	.word	0xffffffff


	//----- nvinfo : EIATTR_COOP_GROUP_INSTR_OFFSETS
	.align		4
.L_34:
        /*0064*/ 	.byte	0x04, 0x28
        /*0066*/ 	.short	(.L_36 - .L_35)


	//   ....[0]....
.L_35:
        /*0068*/ 	.word	0x00000070


	//   ....[1]....
        /*006c*/ 	.word	0x00000080


	//   ....[2]....
        /*0070*/ 	.word	0x00000440


	//   ....[3]....
        /*0074*/ 	.word	0x000006c0


	//   ....[4]....
        /*0078*/ 	.word	0x00000900


	//   ....[5]....
        /*007c*/ 	.word	0x00000d10


	//   ....[6]....
        /*0080*/ 	.word	0x000017b0


	//----- nvinfo : EIATTR_REG_RECONFIG
	.align		4
.L_36:
        /*0084*/ 	.byte	0x01, 0x54
	.zero		2


	//----- nvinfo : EIATTR_SYSCALL_OFFSETS
	.align		4
        /*0088*/ 	.byte	0x04, 0x46
        /*008a*/ 	.short	(.L_38 - .L_37)


	//   ....[0]....
.L_37:
        /*008c*/ 	.word	0x00001970


	//   ....[1]....
        /*0090*/ 	.word	0x000023e0


	//   ....[2]....
        /*0094*/ 	.word	0x000024d0


	//----- nvinfo : EIATTR_MBARRIER_INSTR_OFFSETS
	.align		4
.L_38:
        /*0098*/ 	.byte	0x04, 0x39
        /*009a*/ 	.short	(.L_40 - .L_39)


	//   ....[0]....
.L_39:
        /*009c*/ 	.word	0x00000560
        /*00a0*/ 	.word	0x000000ff
        /*00a4*/ 	.word	0x00000000
        /*00a8*/ 	.short	0x0100
        /*00aa*/ 	.byte	0x08
	.zero		1


	//   ....[1]....
        /*00ac*/ 	.word	0x00000570
        /*00b0*/ 	.word	0x000000ff
        /*00b4*/ 	.word	0x00000040
        /*00b8*/ 	.short	0x0100
        /*00ba*/ 	.byte	0x08
	.zero		1


	//   ....[2]....
        /*00bc*/ 	.word	0x00000580
        /*00c0*/ 	.word	0x000000ff
        /*00c4*/ 	.word	0x00000008
        /*00c8*/ 	.short	0x0100
        /*00ca*/ 	.byte	0x08
	.zero		1


	//   ....[3]....
        /*00cc*/ 	.word	0x00000590
        /*00d0*/ 	.word	0x000000ff
        /*00d4*/ 	.word	0x00000048
        /*00d8*/ 	.short	0x0100
        /*00da*/ 	.byte	0x08
	.zero		1


	//   ....[4]....
        /*00dc*/ 	.word	0x000005a0
        /*00e0*/ 	.word	0x000000ff
        /*00e4*/ 	.word	0x00000010
        /*00e8*/ 	.short	0x0100
        /*00ea*/ 	.byte	0x08
	.zero		1


	//   ....[5]....
        /*00ec*/ 	.word	0x000005b0
        /*00f0*/ 	.word	0x000000ff
        /*00f4*/ 	.word	0x00000050
        /*00f8*/ 	.short	0x0100
        /*00fa*/ 	.byte	0x08
	.zero		1


	//   ....[6]....
        /*00fc*/ 	.word	0x000005c0
        /*0100*/ 	.word	0x000000ff
        /*0104*/ 	.word	0x00000018
        /*0108*/ 	.short	0x0100
        /*010a*/ 	.byte	0x08
	.zero		1


	//   ....[7]....
        /*010c*/ 	.word	0x000005d0
        /*0110*/ 	.word	0x000000ff
        /*0114*/ 	.word	0x00000058
        /*0118*/ 	.short	0x0100
        /*011a*/ 	.byte	0x08
	.zero		1


	//   ....[8]....
        /*011c*/ 	.word	0x000005e0
        /*0120*/ 	.word	0x000000ff
        /*0124*/ 	.word	0x00000020
        /*0128*/ 	.short	0x0100
        /*012a*/ 	.byte	0x08
	.zero		1


	//   ....[9]....
        /*012c*/ 	.word	0x000005f0
        /*0130*/ 	.word	0x000000ff
        /*0134*/ 	.word	0x00000060
        /*0138*/ 	.short	0x0100
        /*013a*/ 	.byte	0x08
	.zero		1


	//   ....[10]....
        /*013c*/ 	.word	0x00000600
        /*0140*/ 	.word	0x000000ff
        /*0144*/ 	.word	0x00000028
        /*0148*/ 	.short	0x0100
        /*014a*/ 	.byte	0x08
	.zero		1


	//   ....[11]....
        /*014c*/ 	.word	0x00000610
        /*0150*/ 	.word	0x000000ff
        /*0154*/ 	.word	0x00000068
        /*0158*/ 	.short	0x0100
        /*015a*/ 	.byte	0x08
	.zero		1


	//   ....[12]....
        /*015c*/ 	.word	0x00000620
        /*0160*/ 	.word	0x000000ff
        /*0164*/ 	.word	0x00000030
        /*0168*/ 	.short	0x0100
        /*016a*/ 	.byte	0x08
	.zero		1


	//   ....[13]....
        /*016c*/ 	.word	0x00000630
        /*0170*/ 	.word	0x000000ff
        /*0174*/ 	.word	0x00000070
        /*0178*/ 	.short	0x0100
        /*017a*/ 	.byte	0x08
	.zero		1


	//   ....[14]....
        /*017c*/ 	.word	0x00000640
        /*0180*/ 	.word	0x000000ff
        /*0184*/ 	.word	0x00000038
        /*0188*/ 	.short	0x0100
        /*018a*/ 	.byte	0x08
	.zero		1


	//   ....[15]....
        /*018c*/ 	.word	0x00000650
        /*0190*/ 	.word	0x000000ff
        /*0194*/ 	.word	0x00000078
        /*0198*/ 	.short	0x0100
        /*019a*/ 	.byte	0x08
	.zero		1


	//   ....[16]....
        /*019c*/ 	.word	0x00000880
        /*01a0*/ 	.word	0x000000ff
        /*01a4*/ 	.word	0x00000080
        /*01a8*/ 	.short	0x0100
        /*01aa*/ 	.byte	0x08
	.zero		1


	//   ....[17]....
        /*01ac*/ 	.word	0x00000890
        /*01b0*/ 	.word	0x000000ff
        /*01b4*/ 	.word	0x00000098
        /*01b8*/ 	.short	0x0100
        /*01ba*/ 	.byte	0x08
	.zero		1


	//   ....[18]....
        /*01bc*/ 	.word	0x000008a0
        /*01c0*/ 	.word	0x000000ff
        /*01c4*/ 	.word	0x00000088
        /*01c8*/ 	.short	0x0100
        /*01ca*/ 	.byte	0x08
	.zero		1


	//   ....[19]....
        /*01cc*/ 	.word	0x000008b0
        /*01d0*/ 	.word	0x000000ff
        /*01d4*/ 	.word	0x000000a0
        /*01d8*/ 	.short	0x0100
        /*01da*/ 	.byte	0x08
	.zero		1


	//   ....[20]....
        /*01dc*/ 	.word	0x000008c0
        /*01e0*/ 	.word	0x000000ff
        /*01e4*/ 	.word	0x00000090
        /*01e8*/ 	.short	0x0100
        /*01ea*/ 	.byte	0x08
	.zero		1


	//   ....[21]....
        /*01ec*/ 	.word	0x000008d0
        /*01f0*/ 	.word	0x000000ff
        /*01f4*/ 	.word	0x000000a8
        /*01f8*/ 	.short	0x0100
        /*01fa*/ 	.byte	0x08
	.zero		1


	//   ....[22]....
        /*01fc*/ 	.word	0x00000c10
        /*0200*/ 	.word	0x000000ff
        /*0204*/ 	.word	0x000000b0
        /*0208*/ 	.short	0x0100
        /*020a*/ 	.byte	0x06
	.zero		1


	//   ....[23]....
        /*020c*/ 	.word	0x00000ca0
        /*0210*/ 	.word	0x000000ff
        /*0214*/ 	.word	0x000000b8
        /*0218*/ 	.short	0x0100
        /*021a*/ 	.byte	0x06
	.zero		1


	//   ....[24]....
        /*021c*/ 	.word	0x000019f0
        /*0220*/ 	.word	0x00000003
        /*0224*/ 	.word	0x00000000
        /*0228*/ 	.short	0x010a
        /*022a*/ 	.byte	0x3f
	.zero		1


	//   ....[25]....
        /*022c*/ 	.word	0x00001a30
        /*0230*/ 	.word	0x00000003
        /*0234*/ 	.word	0x00000000
        /*0238*/ 	.short	0x010a
        /*023a*/ 	.byte	0x3f
	.zero		1


	//   ....[26]....
        /*023c*/ 	.word	0x00001da0
        /*0240*/ 	.word	0x000000ff
        /*0244*/ 	.word	0x00000000
        /*0248*/ 	.short	0x010a
        /*024a*/ 	.byte	0x04
	.zero		1


	//   ....[27]....
        /*024c*/ 	.word	0x00001de0
        /*0250*/ 	.word	0x000000ff
        /*0254*/ 	.word	0x00000000
        /*0258*/ 	.short	0x010a
        /*025a*/ 	.byte	0x04
	.zero		1


	//   ....[28]....
        /*025c*/ 	.word	0x00002040
        /*0260*/ 	.word	0x00000005
        /*0264*/ 	.word	0x00000000
        /*0268*/ 	.short	0x0101
        /*026a*/ 	.byte	0x3f
	.zero		1


	//   ....[29]....
        /*026c*/ 	.word	0x00002230
        /*0270*/ 	.word	0x00000003
        /*0274*/ 	.word	0x00000000
        /*0278*/ 	.short	0x0101
        /*027a*/ 	.byte	0x3f
	.zero		1


	//   ....[30]....
        /*027c*/ 	.word	0x000029a0
        /*0280*/ 	.word	0x00000003
        /*0284*/ 	.word	0x00000080
        /*0288*/ 	.short	0x010a
        /*028a*/ 	.byte	0x3f
	.zero		1


	//   ....[31]....
        /*028c*/ 	.word	0x00004b20
        /*0290*/ 	.word	0x000000ff
        /*0294*/ 	.word	0x00000000
        /*0298*/ 	.short	0x0101
        /*029a*/ 	.byte	0x04
	.zero		1


	//   ....[32]....
        /*029c*/ 	.word	0x00004c90
        /*02a0*/ 	.word	0x00000015
        /*02a4*/ 	.word	0x00000080
        /*02a8*/ 	.short	0x010a
        /*02aa*/ 	.byte	0x3f
	.zero		1


	//   ....[33]....
        /*02ac*/ 	.word	0x00006b30
        /*02b0*/ 	.word	0x000000ff
        /*02b4*/ 	.word	0x00000000
        /*02b8*/ 	.short	0x0101
        /*02ba*/ 	.byte	0x04
	.zero		1


	//   ....[34]....
        /*02bc*/ 	.word	0x000074c0
        /*02c0*/ 	.word	0x000000ff
        /*02c4*/ 	.word	0x00000000
        /*02c8*/ 	.short	0x0101
        /*02ca*/ 	.byte	0x04
	.zero		1


	//   ....[35]....
        /*02cc*/ 	.word	0x00007ad0
        /*02d0*/ 	.word	0x000000ff
        /*02d4*/ 	.word	0x000000b8
        /*02d8*/ 	.short	0x010a
        /*02da*/ 	.byte	0x04
	.zero		1


	//   ....[36]....
        /*02dc*/ 	.word	0x00007f10
        /*02e0*/ 	.word	0x000000ff
        /*02e4*/ 	.word	0x00000098
        /*02e8*/ 	.short	0x010a
        /*02ea*/ 	.byte	0x05
	.zero		1


	//   ....[37]....
        /*02ec*/ 	.word	0x00008010
        /*02f0*/ 	.word	0x000000ff
        /*02f4*/ 	.word	0x00000080
        /*02f8*/ 	.short	0x010b
        /*02fa*/ 	.byte	0x05
	.zero		1


	//   ....[38]....
        /*02fc*/ 	.word	0x000080a0
        /*0300*/ 	.word	0x000000ff
        /*0304*/ 	.word	0x00000000
        /*0308*/ 	.short	0x0101
        /*030a*/ 	.byte	0x05
	.zero		1


	//   ....[39]....
        /*030c*/ 	.word	0x00008110
        /*0310*/ 	.word	0x000000ff
        /*0314*/ 	.word	0x00000098
        /*0318*/ 	.short	0x010a
        /*031a*/ 	.byte	0x04
	.zero		1


	//   ....[40]....
        /*031c*/ 	.word	0x00008230
        /*0320*/ 	.word	0x000000ff
        /*0324*/ 	.word	0x00000080
        /*0328*/ 	.short	0x010b
        /*032a*/ 	.byte	0x04
	.zero		1


	//   ....[41]....
        /*032c*/ 	.word	0x00008310
        /*0330*/ 	.word	0x000000ff
        /*0334*/ 	.word	0x00000000
        /*0338*/ 	.short	0x0101
        /*033a*/ 	.byte	0x04
	.zero		1


	//   ....[42]....
        /*033c*/ 	.word	0x000089c0
        /*0340*/ 	.word	0x00000003
        /*0344*/ 	.word	0x00000098
        /*0348*/ 	.short	0x010a
        /*034a*/ 	.byte	0x3f
	.zero		1


	//   ....[43]....
        /*034c*/ 	.word	0x00008a90
        /*0350*/ 	.word	0x00000005
        /*0354*/ 	.word	0x00000098
        /*0358*/ 	.short	0x010a
        /*035a*/ 	.byte	0x3f
	.zero		1


	//   ....[44]....
        /*035c*/ 	.word	0x00008b40
        /*0360*/ 	.word	0x00000003
        /*0364*/ 	.word	0x00000098
        /*0368*/ 	.short	0x010a
        /*036a*/ 	.byte	0x3f
	.zero		1


	//   ....[45]....
        /*036c*/ 	.word	0x00008ea0
        /*0370*/ 	.word	0x0000000e
        /*0374*/ 	.word	0x00000040
        /*0378*/ 	.short	0x010a
        /*037a*/ 	.byte	0x3f
	.zero		1


	//   ....[46]....
        /*037c*/ 	.word	0x00009250
        /*0380*/ 	.word	0x00000004
        /*0384*/ 	.word	0x000000b8
        /*0388*/ 	.short	0x0101
        /*038a*/ 	.byte	0x3f
	.zero		1


	//   ....[47]....
        /*038c*/ 	.word	0x00009950
        /*0390*/ 	.word	0x00000005
        /*0394*/ 	.word	0x00000000
        /*0398*/ 	.short	0x010a
        /*039a*/ 	.byte	0x3f
	.zero		1


	//   ....[48]....
        /*039c*/ 	.word	0x000099d0
        /*03a0*/ 	.word	0x00000007
        /*03a4*/ 	.word	0x00000000
        /*03a8*/ 	.short	0x010a
        /*03aa*/ 	.byte	0x3f
	.zero		1


	//   ....[49]....
        /*03ac*/ 	.word	0x00009a60
        /*03b0*/ 	.word	0x00000006
        /*03b4*/ 	.word	0x00000000
        /*03b8*/ 	.short	0x010a
        /*03ba*/ 	.byte	0x3f
	.zero		1


	//   ....[50]....
        /*03bc*/ 	.word	0x00009af0
        /*03c0*/ 	.word	0x00000009
        /*03c4*/ 	.word	0x00000000
        /*03c8*/ 	.short	0x010a
        /*03ca*/ 	.byte	0x3f
	.zero		1


	//   ....[51]....
        /*03cc*/ 	.word	0x00009b80
        /*03d0*/ 	.word	0x00000006
        /*03d4*/ 	.word	0x00000000
        /*03d8*/ 	.short	0x010a
        /*03da*/ 	.byte	0x3f
	.zero		1


	//   ....[52]....
        /*03dc*/ 	.word	0x00009c10
        /*03e0*/ 	.word	0x00000009
        /*03e4*/ 	.word	0x00000000
        /*03e8*/ 	.short	0x010a
        /*03ea*/ 	.byte	0x3f
	.zero		1


	//   ....[53]....
        /*03ec*/ 	.word	0x00009ca0
        /*03f0*/ 	.word	0x00000006
        /*03f4*/ 	.word	0x00000000
        /*03f8*/ 	.short	0x010a
        /*03fa*/ 	.byte	0x3f
	.zero		1


	//   ....[54]....
        /*03fc*/ 	.word	0x00009d30
        /*0400*/ 	.word	0x00000003
        /*0404*/ 	.word	0x00000000
        /*0408*/ 	.short	0x010a
        /*040a*/ 	.byte	0x3f
	.zero		1


	//   ....[55]....
        /*040c*/ 	.word	0x00009d90
        /*0410*/ 	.word	0x00000003
        /*0414*/ 	.word	0x00000000
        /*0418*/ 	.short	0x010a
        /*041a*/ 	.byte	0x3f
	.zero		1


	//   ....[56]....
        /*041c*/ 	.word	0x00009df0
        /*0420*/ 	.word	0x00000005
        /*0424*/ 	.word	0x00000000
        /*0428*/ 	.short	0x010a
        /*042a*/ 	.byte	0x3f
	.zero		1


	//   ....[57]....
        /*042c*/ 	.word	0x00009e40
        /*0430*/ 	.word	0x00000003
        /*0434*/ 	.word	0x00000080
        /*0438*/ 	.short	0x010a
        /*043a*/ 	.byte	0x3f
	.zero		1


	//   ....[58]....
        /*043c*/ 	.word	0x00009e90
        /*0440*/ 	.word	0x00000015
        /*0444*/ 	.word	0x00000080
        /*0448*/ 	.short	0x010a
        /*044a*/ 	.byte	0x3f
	.zero		1


	//   ....[59]....
        /*044c*/ 	.word	0x00009ef0
        /*0450*/ 	.word	0x00000003
        /*0454*/ 	.word	0x000000b8
        /*0458*/ 	.short	0x010a
        /*045a*/ 	.byte	0x3f
	.zero		1


	//   ....[60]....
        /*045c*/ 	.word	0x00009f50
        /*0460*/ 	.word	0x00000005
        /*0464*/ 	.word	0x00000098
        /*0468*/ 	.short	0x010a
        /*046a*/ 	.byte	0x3f
	.zero		1


	//   ....[61]....
        /*046c*/ 	.word	0x00009fb0
        /*0470*/ 	.word	0x00000005
        /*0474*/ 	.word	0x00000098
        /*0478*/ 	.short	0x010a
        /*047a*/ 	.byte	0x3f
	.zero		1


	//   ....[62]....
        /*047c*/ 	.word	0x0000a000
        /*0480*/ 	.word	0x00000003
        /*0484*/ 	.word	0x00000098
        /*0488*/ 	.short	0x010a
        /*048a*/ 	.byte	0x3f
	.zero		1


	//   ....[63]....
        /*048c*/ 	.word	0x0000a050
        /*0490*/ 	.word	0x00000005
        /*0494*/ 	.word	0x00000098
        /*0498*/ 	.short	0x010a
        /*049a*/ 	.byte	0x3f
	.zero		1


	//   ....[64]....
        /*049c*/ 	.word	0x0000a120
        /*04a0*/ 	.word	0x0000000e
        /*04a4*/ 	.word	0x00000040
        /*04a8*/ 	.short	0x010a
        /*04aa*/ 	.byte	0x3f
	.zero		1


	//   ....[65]....
        /*04ac*/ 	.word	0x0000a1f0
        /*04b0*/ 	.word	0x00000005
        /*04b4*/ 	.word	0x00000000
        /*04b8*/ 	.short	0x010a
        /*04ba*/ 	.byte	0x3f
	.zero		1


	//   ....[66]....
        /*04bc*/ 	.word	0x0000a240
        /*04c0*/ 	.word	0x00000007
        /*04c4*/ 	.word	0x00000000
        /*04c8*/ 	.short	0x010a
        /*04ca*/ 	.byte	0x3f
	.zero		1


	//   ....[67]....
        /*04cc*/ 	.word	0x0000a290
        /*04d0*/ 	.word	0x00000006
        /*04d4*/ 	.word	0x00000000
        /*04d8*/ 	.short	0x010a
        /*04da*/ 	.byte	0x3f
	.zero		1


	//   ....[68]....
        /*04dc*/ 	.word	0x0000a2e0
        /*04e0*/ 	.word	0x00000009
        /*04e4*/ 	.word	0x00000000
        /*04e8*/ 	.short	0x010a
        /*04ea*/ 	.byte	0x3f
	.zero		1


	//   ....[69]....
        /*04ec*/ 	.word	0x0000a330
        /*04f0*/ 	.word	0x00000006
        /*04f4*/ 	.word	0x00000000
        /*04f8*/ 	.short	0x010a
        /*04fa*/ 	.byte	0x3f
	.zero		1


	//   ....[70]....
        /*04fc*/ 	.word	0x0000a380
        /*0500*/ 	.word	0x00000009
        /*0504*/ 	.word	0x00000000
        /*0508*/ 	.short	0x010a
        /*050a*/ 	.byte	0x3f
	.zero		1


	//   ....[71]....
        /*050c*/ 	.word	0x0000a3d0
        /*0510*/ 	.word	0x00000006
        /*0514*/ 	.word	0x00000000
        /*0518*/ 	.short	0x010a
        /*051a*/ 	.byte	0x3f
	.zero		1


	//----- nvinfo : EIATTR_NUM_MBARRIERS
	.align		4
.L_40:
        /*051c*/ 	.byte	0x03, 0x38
        /*051e*/ 	.short	0x0018


	//----- nvinfo : EIATTR_EXIT_INSTR_OFFSETS
	.align		4
        /*0520*/ 	.byte	0x04, 0x1c
        /*0522*/ 	.short	(.L_42 - .L_41)


	//   ....[0]....
.L_41:
        /*0524*/ 	.word	0x00009d80


	//----- nvinfo : EIATTR_MAX_THREADS
	.align		4
.L_42:
        /*0528*/ 	.byte	0x04, 0x05
        /*052a*/ 	.short	(.L_44 - .L_43)
.L_43:
        /*052c*/ 	.word	0x00000180
        /*0530*/ 	.word	0x00000001
        /*0534*/ 	.word	0x00000001


	//----- nvinfo : EIATTR_CRS_STACK_SIZE
	.align		4
.L_44:
        /*0538*/ 	.byte	0x04, 0x1e
        /*053a*/ 	.short	(.L_46 - .L_45)
.L_45:
        /*053c*/ 	.word	0x00000000


	//----- nvinfo : EIATTR_CBANK_PARAM_SIZE
	.align		4
.L_46:
        /*0540*/ 	.byte	0x03, 0x19
        /*0542*/ 	.short	0x0770


	//----- nvinfo : EIATTR_PARAM_CBANK
	.align		4
        /*0544*/ 	.byte	0x04, 0x0a
        /*0546*/ 	.short	(.L_48 - .L_47)
	.align		4
.L_47:
        /*0548*/ 	.word	index@(.nv.constant0._ZN7cutlass13device_kernelINS_4gemm6kernel13GemmUniversalIN4cute5tupleIJiiiiEEENS1_10collective13CollectiveMmaINS1_34MainloopSm90TmaGmmaWarpSpecializedILi8ENS5_IJNS4_1CILi2EEENSA_ILi1EEESC_EEENS1_35KernelTmaWarpSpecializedCooperativeEEENS5_IJNSA_ILi128EEENSA_ILi64EEESH_EEENS_6half_tENS5_IJlSC_lEEESJ_SK_NS4_8TiledMMAINS4_8MMA_AtomIJNS4_4SM904GMMA25MMA_64x64x16_F32F16F16_SSILNSO_5MajorE0ELSQ_0ELNSO_7ScaleInE1ELSR_1EEEEEENS4_6LayoutISD_NS5_IJSC_NSA_ILi0EEESV_EEEEENS5_IJNS4_10UnderscoreESY_SY_EEEEENS4_13SM90_TMA_LOADENS4_14ComposedLayoutINS4_7SwizzleILi3ELi4ELi3EEENS4_18smem_ptr_flag_bitsILi16EEENSU_INS5_IJNSA_ILi8EEESH_EEENS5_IJSH_SC_EEEEEEEvNS4_8identityENS4_23SM90_TMA_LOAD_MULTICASTES1B_vS1C_EENS_8epilogue10collective18CollectiveEpilogueINS1F_22Sm90TmaWarpSpecializedILi3ELi2ELi16ELb1ELb0EEEJSI_NS5_IJSG_NSA_ILi32EEEEEESJ_SK_SJ_SK_NS1F_6fusion15FusionCallbacksIS1J_NS1M_13LinCombEltActINS1F_6thread4SiLuESJ_fSJ_fLNS_15FloatRoundStyleE2EEESI_S1L_JEEES11_NS12_INS13_ILi2ELi4ELi3EEES16_NSU_INS5_IJS17_S1K_EEENS5_IJS1K_SC_EEEEEEENS4_17SM75_U32x4_LDSM_NENS4_14SM90_TMA_STOREES1Y_NS4_17SM90_U32x4_STSM_NENS4_9Copy_AtomIJS21_SJ_EEEvEEEvvEEEEvNT_6ParamsE)
        /*054c*/ 	.short	0x0210
        /*054e*/ 	.short	0x0770


	//----- nvinfo : EIATTR_SW_WAR
	.align		4
.L_48:
        /*0550*/ 	.byte	0x04, 0x36
        /*0552*/ 	.short	(.L_50 - .L_49)
.L_49:
        /*0554*/ 	.word	0x00000008
.L_50:


//--------------------- .nv.callgraph             --------------------------
	.section	.nv.callgraph,"",@"SHT_CUDA_CALLGRAPH"
	.align	4
	.sectionentsize	8
	.align		4
        /*0000*/ 	.word	0x00000000
	.align		4
        /*0004*/ 	.word	0xffffffff
	.align		4
        /*0008*/ 	.word	index@(_ZN7cutlass13device_kernelINS_4gemm6kernel13GemmUniversalIN4cute5tupleIJiiiiEEENS1_10collective13CollectiveMmaINS1_34MainloopSm90TmaGmmaWarpSpecializedILi8ENS5_IJNS4_1CILi2EEENSA_ILi1EEESC_EEENS1_35KernelTmaWarpSpecializedCooperativeEEENS5_IJNSA_ILi128EEENSA_ILi64EEESH_EEENS_6half_tENS5_IJlSC_lEEESJ_SK_NS4_8TiledMMAINS4_8MMA_AtomIJNS4_4SM904GMMA25MMA_64x64x16_F32F16F16_SSILNSO_5MajorE0ELSQ_0ELNSO_7ScaleInE1ELSR_1EEEEEENS4_6LayoutISD_NS5_IJSC_NSA_ILi0EEESV_EEEEENS5_IJNS4_10UnderscoreESY_SY_EEEEENS4_13SM90_TMA_LOADENS4_14ComposedLayoutINS4_7SwizzleILi3ELi4ELi3EEENS4_18smem_ptr_flag_bitsILi16EEENSU_INS5_IJNSA_ILi8EEESH_EEENS5_IJSH_SC_EEEEEEEvNS4_8identityENS4_23SM90_TMA_LOAD_MULTICASTES1B_vS1C_EENS_8epilogue10collective18CollectiveEpilogueINS1F_22Sm90TmaWarpSpecializedILi3ELi2ELi16ELb1ELb0EEEJSI_NS5_IJSG_NSA_ILi32EEEEEESJ_SK_SJ_SK_NS1F_6fusion15FusionCallbacksIS1J_NS1M_13LinCombEltActINS1F_6thread4SiLuESJ_fSJ_fLNS_15FloatRoundStyleE2EEESI_S1L_JEEES11_NS12_INS13_ILi2ELi4ELi3EEES16_NSU_INS5_IJS17_S1K_EEENS5_IJS1K_SC_EEEEEEENS4_17SM75_U32x4_LDSM_NENS4_14SM90_TMA_STOREES1Y_NS4_17SM90_U32x4_STSM_NENS4_9Copy_AtomIJS21_SJ_EEEvEEEvvEEEEvNT_6ParamsE)
	.align		4
        /*000c*/ 	.word	index@(__assertfail)
	.align		4
        /*0010*/ 	.word	0x00000000
	.align		4
        /*0014*/ 	.word	0xfffffffe
	.align		4
        /*0018*/ 	.word	0x00000000
	.align		4
        /*001c*/ 	.word	0xfffffffd
	.align		4
        /*0020*/ 	.word	0x00000000
	.align		4
        /*0024*/ 	.word	0xfffffffc


//--------------------- .nv.constant4             --------------------------
	.section	.nv.constant4,"a",@progbits
	.align	8
	.align		8
.nv.constant4:
        /*0000*/ 	.dword	__assertfail
	.align		8
        /*0008*/ 	.dword	__unnamed_1
	.align		8
        /*0010*/ 	.dword	__unnamed_2
	.align		8
        /*0018*/ 	.dword	_ZN39_INTERNAL_54b11b91_4_k_cu_985f7699_36934cuda3std3__45__cpo5beginE
	.align		8
        /*0020*/ 	.dword	_ZN39_INTERNAL_54b11b91_4_k_cu_985f7699_36934cuda3std3__45__cpo3endE
	.align		8
        /*0028*/ 	.dword	_ZN39_INTERNAL_54b11b91_4_k_cu_985f7699_36934cuda3std3__45__cpo6cbeginE
	.align		8
        /*0030*/ 	.dword	_ZN39_INTERNAL_54b11b91_4_k_cu_985f7699_36934cuda3std3__45__cpo4cendE
	.align		8
        /*0038*/ 	.dword	_ZN39_INTERNAL_54b11b91_4_k_cu_985f7699_36934cuda3std3__441_GLOBAL__N__54b11b91_4_k_cu_985f7699_36936ignoreE
	.align		8
        /*0040*/ 	.dword	_ZN39_INTERNAL_54b11b91_4_k_cu_985f7699_36934cuda3std3__419piecewise_constructE
	.align		8
        /*0048*/ 	.dword	_ZN39_INTERNAL_54b11b91_4_k_cu_985f7699_36934cuda3std3__48in_placeE
	.align		8
        /*0050*/ 	.dword	_ZN39_INTERNAL_54b11b91_4_k_cu_985f7699_36934cuda3std6ranges3__45__cpo4swapE
	.align		8
        /*0058*/ 	.dword	_ZN39_INTERNAL_54b11b91_4_k_cu_985f7699_36934cuda3std6ranges3__45__cpo9iter_moveE
	.align		8
        /*0060*/ 	.dword	_ZN39_INTERNAL_54b11b91_4_k_cu_985f7699_36934cute7productE
	.align		8
        /*0068*/ 	.dword	_ZN39_INTERNAL_54b11b91_4_k_cu_985f7699_36934cute1_E
	.align		8
        /*0070*/ 	.dword	$str$22
	.align		8
        /*0078*/ 	.dword	$str$23
	.align		8
        /*0080*/ 	.dword	$str$26
	.align		8
        /*0088*/ 	.dword	$str$27


//--------------------- .text._ZN7cutlass13device_kernelINS_4gemm6kernel13GemmUniversalIN4cute5tupleIJiiiiEEENS1_10collective13CollectiveMmaINS1_34MainloopSm90TmaGmmaWarpSpecializedILi8ENS5_IJNS4_1CILi2EEENSA_ILi1EEESC_EEENS1_35KernelTmaWarpSpecializedCooperativeEEENS5_IJNSA_ILi128EEENSA_ILi64EEESH_EEENS_6half_tENS5_IJlSC_lEEESJ_SK_NS4_8TiledMMAINS4_8MMA_AtomIJNS4_4SM904GMMA25MMA_64x64x16_F32F16F16_SSILNSO_5MajorE0ELSQ_0ELNSO_7ScaleInE1ELSR_1EEEEEENS4_6LayoutISD_NS5_IJSC_NSA_ILi0EEESV_EEEEENS5_IJNS4_10UnderscoreESY_SY_EEEEENS4_13SM90_TMA_LOADENS4_14ComposedLayoutINS4_7SwizzleILi3ELi4ELi3EEENS4_18smem_ptr_flag_bitsILi16EEENSU_INS5_IJNSA_ILi8EEESH_EEENS5_IJSH_SC_EEEEEEEvNS4_8identityENS4_23SM90_TMA_LOAD_MULTICASTES1B_vS1C_EENS_8epilogue10collective18CollectiveEpilogueINS1F_22Sm90TmaWarpSpecializedILi3ELi2ELi16ELb1ELb0EEEJSI_NS5_IJSG_NSA_ILi32EEEEEESJ_SK_SJ_SK_NS1F_6fusion15FusionCallbacksIS1J_NS1M_13LinCombEltActINS1F_6thread4SiLuESJ_fSJ_fLNS_15FloatRoundStyleE2EEESI_S1L_JEEES11_NS12_INS13_ILi2ELi4ELi3EEES16_NSU_INS5_IJS17_S1K_EEENS5_IJS1K_SC_EEEEEEENS4_17SM75_U32x4_LDSM_NENS4_14SM90_TMA_STOREES1Y_NS4_17SM90_U32x4_STSM_NENS4_9Copy_AtomIJS21_SJ_EEEvEEEvvEEEEvNT_6ParamsE --------------------------
	.section	.text._ZN7cutlass13device_kernelINS_4gemm6kernel13GemmUniversalIN4cute5tupleIJiiiiEEENS1_10collective13CollectiveMmaINS1_34MainloopSm90TmaGmmaWarpSpecializedILi8ENS5_IJNS4_1CILi2EEENSA_ILi1EEESC_EEENS1_35KernelTmaWarpSpecializedCooperativeEEENS5_IJNSA_ILi128EEENSA_ILi64EEESH_EEENS_6half_tENS5_IJlSC_lEEESJ_SK_NS4_8TiledMMAINS4_8MMA_AtomIJNS4_4SM904GMMA25MMA_64x64x16_F32F16F16_SSILNSO_5MajorE0ELSQ_0ELNSO_7ScaleInE1ELSR_1EEEEEENS4_6LayoutISD_NS5_IJSC_NSA_ILi0EEESV_EEEEENS5_IJNS4_10UnderscoreESY_SY_EEEEENS4_13SM90_TMA_LOADENS4_14ComposedLayoutINS4_7SwizzleILi3ELi4ELi3EEENS4_18smem_ptr_flag_bitsILi16EEENSU_INS5_IJNSA_ILi8EEESH_EEENS5_IJSH_SC_EEEEEEEvNS4_8identityENS4_23SM90_TMA_LOAD_MULTICASTES1B_vS1C_EENS_8epilogue10collective18CollectiveEpilogueINS1F_22Sm90TmaWarpSpecializedILi3ELi2ELi16ELb1ELb0EEEJSI_NS5_IJSG_NSA_ILi32EEEEEESJ_SK_SJ_SK_NS1F_6fusion15FusionCallbacksIS1J_NS1M_13LinCombEltActINS1F_6thread4SiLuESJ_fSJ_fLNS_15FloatRoundStyleE2EEESI_S1L_JEEES11_NS12_INS13_ILi2ELi4ELi3EEES16_NSU_INS5_IJS17_S1K_EEENS5_IJS1K_SC_EEEEEEENS4_17SM75_U32x4_LDSM_NENS4_14SM90_TMA_STOREES1Y_NS4_17SM90_U32x4_STSM_NENS4_9Copy_AtomIJS21_SJ_EEEvEEEvvEEEEvNT_6ParamsE,"ax",@progbits
	.align	128
.text._ZN7cutlass13device_kernelINS_4gemm6kernel13GemmUniversalIN4cute5tupleIJiiiiEEENS1_10collective13CollectiveMmaINS1_34MainloopSm90TmaGmmaWarpSpecializedILi8ENS5_IJNS4_1CILi2EEENSA_ILi1EEESC_EEENS1_35KernelTmaWarpSpecializedCooperativeEEENS5_IJNSA_ILi128EEENSA_ILi64EEESH_EEENS_6half_tENS5_IJlSC_lEEESJ_SK_NS4_8TiledMMAINS4_8MMA_AtomIJNS4_4SM904GMMA25MMA_64x64x16_F32F16F16_SSILNSO_5MajorE0ELSQ_0ELNSO_7ScaleInE1ELSR_1EEEEEENS4_6LayoutISD_NS5_IJSC_NSA_ILi0EEESV_EEEEENS5_IJNS4_10UnderscoreESY_SY_EEEEENS4_13SM90_TMA_LOADENS4_14ComposedLayoutINS4_7SwizzleILi3ELi4ELi3EEENS4_18smem_ptr_flag_bitsILi16EEENSU_INS5_IJNSA_ILi8EEESH_EEENS5_IJSH_SC_EEEEEEEvNS4_8identityENS4_23SM90_TMA_LOAD_MULTICASTES1B_vS1C_EENS_8epilogue10collective18CollectiveEpilogueINS1F_22Sm90TmaWarpSpecializedILi3ELi2ELi16ELb1ELb0EEEJSI_NS5_IJSG_NSA_ILi32EEEEEESJ_SK_SJ_SK_NS1F_6fusion15FusionCallbacksIS1J_NS1M_13LinCombEltActINS1F_6thread4SiLuESJ_fSJ_fLNS_15FloatRoundStyleE2EEESI_S1L_JEEES11_NS12_INS13_ILi2ELi4ELi3EEES16_NSU_INS5_IJS17_S1K_EEENS5_IJS1K_SC_EEEEEEENS4_17SM75_U32x4_LDSM_NENS4_14SM90_TMA_STOREES1Y_NS4_17SM90_U32x4_STSM_NENS4_9Copy_AtomIJS21_SJ_EEEvEEEvvEEEEvNT_6ParamsE:
        .type           _ZN7cutlass13device_kernelINS_4gemm6kernel13GemmUniversalIN4cute5tupleIJiiiiEEENS1_10collective13CollectiveMmaINS1_34MainloopSm90TmaGmmaWarpSpecializedILi8ENS5_IJNS4_1CILi2EEENSA_ILi1EEESC_EEENS1_35KernelTmaWarpSpecializedCooperativeEEENS5_IJNSA_ILi128EEENSA_ILi64EEESH_EEENS_6half_tENS5_IJlSC_lEEESJ_SK_NS4_8TiledMMAINS4_8MMA_AtomIJNS4_4SM904GMMA25MMA_64x64x16_F32F16F16_SSILNSO_5MajorE0ELSQ_0ELNSO_7ScaleInE1ELSR_1EEEEEENS4_6LayoutISD_NS5_IJSC_NSA_ILi0EEESV_EEEEENS5_IJNS4_10UnderscoreESY_SY_EEEEENS4_13SM90_TMA_LOADENS4_14ComposedLayoutINS4_7SwizzleILi3ELi4ELi3EEENS4_18smem_ptr_flag_bitsILi16EEENSU_INS5_IJNSA_ILi8EEESH_EEENS5_IJSH_SC_EEEEEEEvNS4_8identityENS4_23SM90_TMA_LOAD_MULTICASTES1B_vS1C_EENS_8epilogue10collective18CollectiveEpilogueINS1F_22Sm90TmaWarpSpecializedILi3ELi2ELi16ELb1ELb0EEEJSI_NS5_IJSG_NSA_ILi32EEEEEESJ_SK_SJ_SK_NS1F_6fusion15FusionCallbacksIS1J_NS1M_13LinCombEltActINS1F_6thread4SiLuESJ_fSJ_fLNS_15FloatRoundStyleE2EEESI_S1L_JEEES11_NS12_INS13_ILi2ELi4ELi3EEES16_NSU_INS5_IJS17_S1K_EEENS5_IJS1K_SC_EEEEEEENS4_17SM75_U32x4_LDSM_NENS4_14SM90_TMA_STOREES1Y_NS4_17SM90_U32x4_STSM_NENS4_9Copy_AtomIJS21_SJ_EEEvEEEvvEEEEvNT_6ParamsE,@function
        .size           _ZN7cutlass13device_kernelINS_4gemm6kernel13GemmUniversalIN4cute5tupleIJiiiiEEENS1_10collective13CollectiveMmaINS1_34MainloopSm90TmaGmmaWarpSpecializedILi8ENS5_IJNS4_1CILi2EEENSA_ILi1EEESC_EEENS1_35KernelTmaWarpSpecializedCooperativeEEENS5_IJNSA_ILi128EEENSA_ILi64EEESH_EEENS_6half_tENS5_IJlSC_lEEESJ_SK_NS4_8TiledMMAINS4_8MMA_AtomIJNS4_4SM904GMMA25MMA_64x64x16_F32F16F16_SSILNSO_5MajorE0ELSQ_0ELNSO_7ScaleInE1ELSR_1EEEEEENS4_6LayoutISD_NS5_IJSC_NSA_ILi0EEESV_EEEEENS5_IJNS4_10UnderscoreESY_SY_EEEEENS4_13SM90_TMA_LOADENS4_14ComposedLayoutINS4_7SwizzleILi3ELi4ELi3EEENS4_18smem_ptr_flag_bitsILi16EEENSU_INS5_IJNSA_ILi8EEESH_EEENS5_IJSH_SC_EEEEEEEvNS4_8identityENS4_23SM90_TMA_LOAD_MULTICASTES1B_vS1C_EENS_8epilogue10collective18CollectiveEpilogueINS1F_22Sm90TmaWarpSpecializedILi3ELi2ELi16ELb1ELb0EEEJSI_NS5_IJSG_NSA_ILi32EEEEEESJ_SK_SJ_SK_NS1F_6fusion15FusionCallbacksIS1J_NS1M_13LinCombEltActINS1F_6thread4SiLuESJ_fSJ_fLNS_15FloatRoundStyleE2EEESI_S1L_JEEES11_NS12_INS13_ILi2ELi4ELi3EEES16_NSU_INS5_IJS17_S1K_EEENS5_IJS1K_SC_EEEEEEENS4_17SM75_U32x4_LDSM_NENS4_14SM90_TMA_STOREES1Y_NS4_17SM90_U32x4_STSM_NENS4_9Copy_AtomIJS21_SJ_EEEvEEEvvEEEEvNT_6ParamsE,(.L_x_261 - _ZN7cutlass13device_kernelINS_4gemm6kernel13GemmUniversalIN4cute5tupleIJiiiiEEENS1_10collective13CollectiveMmaINS1_34MainloopSm90TmaGmmaWarpSpecializedILi8ENS5_IJNS4_1CILi2EEENSA_ILi1EEESC_EEENS1_35KernelTmaWarpSpecializedCooperativeEEENS5_IJNSA_ILi128EEENSA_ILi64EEESH_EEENS_6half_tENS5_IJlSC_lEEESJ_SK_NS4_8TiledMMAINS4_8MMA_AtomIJNS4_4SM904GMMA25MMA_64x64x16_F32F16F16_SSILNSO_5MajorE0ELSQ_0ELNSO_7ScaleInE1ELSR_1EEEEEENS4_6LayoutISD_NS5_IJSC_NSA_ILi0EEESV_EEEEENS5_IJNS4_10UnderscoreESY_SY_EEEEENS4_13SM90_TMA_LOADENS4_14ComposedLayoutINS4_7SwizzleILi3ELi4ELi3EEENS4_18smem_ptr_flag_bitsILi16EEENSU_INS5_IJNSA_ILi8EEESH_EEENS5_IJSH_SC_EEEEEEEvNS4_8identityENS4_23SM90_TMA_LOAD_MULTICASTES1B_vS1C_EENS_8epilogue10collective18CollectiveEpilogueINS1F_22Sm90TmaWarpSpecializedILi3ELi2ELi16ELb1ELb0EEEJSI_NS5_IJSG_NSA_ILi32EEEEEESJ_SK_SJ_SK_NS1F_6fusion15FusionCallbacksIS1J_NS1M_13LinCombEltActINS1F_6thread4SiLuESJ_fSJ_fLNS_15FloatRoundStyleE2EEESI_S1L_JEEES11_NS12_INS13_ILi2ELi4ELi3EEES16_NSU_INS5_IJS17_S1K_EEENS5_IJS1K_SC_EEEEEEENS4_17SM75_U32x4_LDSM_NENS4_14SM90_TMA_STOREES1Y_NS4_17SM90_U32x4_STSM_NENS4_9Copy_AtomIJS21_SJ_EEEvEEEvvEEEEvNT_6ParamsE)
        .other          _ZN7cutlass13device_kernelINS_4gemm6kernel13GemmUniversalIN4cute5tupleIJiiiiEEENS1_10collective13CollectiveMmaINS1_34MainloopSm90TmaGmmaWarpSpecializedILi8ENS5_IJNS4_1CILi2EEENSA_ILi1EEESC_EEENS1_35KernelTmaWarpSpecializedCooperativeEEENS5_IJNSA_ILi128EEENSA_ILi64EEESH_EEENS_6half_tENS5_IJlSC_lEEESJ_SK_NS4_8TiledMMAINS4_8MMA_AtomIJNS4_4SM904GMMA25MMA_64x64x16_F32F16F16_SSILNSO_5MajorE0ELSQ_0ELNSO_7ScaleInE1ELSR_1EEEEEENS4_6LayoutISD_NS5_IJSC_NSA_ILi0EEESV_EEEEENS5_IJNS4_10UnderscoreESY_SY_EEEEENS4_13SM90_TMA_LOADENS4_14ComposedLayoutINS4_7SwizzleILi3ELi4ELi3EEENS4_18smem_ptr_flag_bitsILi16EEENSU_INS5_IJNSA_ILi8EEESH_EEENS5_IJSH_SC_EEEEEEEvNS4_8identityENS4_23SM90_TMA_LOAD_MULTICASTES1B_vS1C_EENS_8epilogue10collective18CollectiveEpilogueINS1F_22Sm90TmaWarpSpecializedILi3ELi2ELi16ELb1ELb0EEEJSI_NS5_IJSG_NSA_ILi32EEEEEESJ_SK_SJ_SK_NS1F_6fusion15FusionCallbacksIS1J_NS1M_13LinCombEltActINS1F_6thread4SiLuESJ_fSJ_fLNS_15FloatRoundStyleE2EEESI_S1L_JEEES11_NS12_INS13_ILi2ELi4ELi3EEES16_NSU_INS5_IJS17_S1K_EEENS5_IJS1K_SC_EEEEEEENS4_17SM75_U32x4_LDSM_NENS4_14SM90_TMA_STOREES1Y_NS4_17SM90_U32x4_STSM_NENS4_9Copy_AtomIJS21_SJ_EEEvEEEvvEEEEvNT_6ParamsE,@"STO_CUDA_ENTRY STV_DEFAULT"
_ZN7cutlass13device_kernelINS_4gemm6kernel13GemmUniversalIN4cute5tupleIJiiiiEEENS1_10collective13CollectiveMmaINS1_34MainloopSm90TmaGmmaWarpSpecializedILi8ENS5_IJNS4_1CILi2EEENSA_ILi1EEESC_EEENS1_35KernelTmaWarpSpecializedCooperativeEEENS5_IJNSA_ILi128EEENSA_ILi64EEESH_EEENS_6half_tENS5_IJlSC_lEEESJ_SK_NS4_8TiledMMAINS4_8MMA_AtomIJNS4_4SM904GMMA25MMA_64x64x16_F32F16F16_SSILNSO_5MajorE0ELSQ_0ELNSO_7ScaleInE1ELSR_1EEEEEENS4_6LayoutISD_NS5_IJSC_NSA_ILi0EEESV_EEEEENS5_IJNS4_10UnderscoreESY_SY_EEEEENS4_13SM90_TMA_LOADENS4_14ComposedLayoutINS4_7SwizzleILi3ELi4ELi3EEENS4_18smem_ptr_flag_bitsILi16EEENSU_INS5_IJNSA_ILi8EEESH_EEENS5_IJSH_SC_EEEEEEEvNS4_8identityENS4_23SM90_TMA_LOAD_MULTICASTES1B_vS1C_EENS_8epilogue10collective18CollectiveEpilogueINS1F_22Sm90TmaWarpSpecializedILi3ELi2ELi16ELb1ELb0EEEJSI_NS5_IJSG_NSA_ILi32EEEEEESJ_SK_SJ_SK_NS1F_6fusion15FusionCallbacksIS1J_NS1M_13LinCombEltActINS1F_6thread4SiLuESJ_fSJ_fLNS_15FloatRoundStyleE2EEESI_S1L_JEEES11_NS12_INS13_ILi2ELi4ELi3EEES16_NSU_INS5_IJS17_S1K_EEENS5_IJS1K_SC_EEEEEEENS4_17SM75_U32x4_LDSM_NENS4_14SM90_TMA_STOREES1Y_NS4_17SM90_U32x4_STSM_NENS4_9Copy_AtomIJS21_SJ_EEEvEEEvvEEEEvNT_6ParamsE:
[----:B------:R-:W1:Y:S01]  /*0000*/  LDC R1, c[0x0][0x28] ;  /* 0x00000a00ff017b82 */ /* 0x000e620000000800 */
[----:B------:R-:W2:Y:S07]  /*0010*/  S2R R18, SR_TID.X ;  /* 0x0000000000127919 */ /* 0x000eae0000002100 */
[----:B------:R-:W3:Y:S01]  /*0020*/  LDC.64 R4, c[0x0][0x588] ;  /* 0x00016200ff047b82 */ /* 0x000ee20000000a00 */
[----:B------:R-:W-:Y:S01]  /*0030*/  ELECT P0, URZ, PT ;  /* 0x00000000003f782f */ /* 0x000fe20003800000 */
[----:B------:R-:W-:Y:S01]  /*0040*/  BSSY B0, `(.L_x_0) ;  /* 0x0000016000007945 */ /* 0x000fe20003800000 */
[----:B--2---:R-:W-:-:S02]  /*0050*/  SHF.R.U32.HI R7, RZ, 0x5, R18 ;  /* 0x00000005ff077819 */ /* 0x004fc40000011612 */
[----:B------:R-:W-:-:S03]  /*0060*/  SHF.R.U32.HI R2, RZ, 0x7, R18 ;  /* 0x00000007ff027819 */ /* 0x000fc60000011612 */
[----:B------:R-:W2:Y:S04]  /*0070*/  SHFL.IDX PT, R0, R7, RZ, 0x1f ;  /* 0x00001fff07007589 */ /* 0x000ea800000e0000 */
[----:B------:R4:W1:Y:S01]  /*0080*/  SHFL.IDX PT, R8, R2, RZ, 0x1f ;  /* 0x00001fff02087589 */ /* 0x00086200000e0000 */
[----:B--2---:R-:W-:Y:S02]  /*0090*/  ISETP.NE.OR P0, PT, R0, RZ, !P0 ;  /* 0x000000ff0000720c */ /* 0x004fe40004705670 */
[----:B------:R-:W-:-:S11]  /*00a0*/  SHF.R.S32.HI R3, RZ, 0x1f, R0 ;  /* 0x0000001fff037819 */ /* 0x000fd60000011400 */
[----:B-1-34-:R-:W-:Y:S05]  /*00b0*/  @P0 BRA `(.L_x_1) ;  /* 0x0000000000380947 */ /* 0x01afea0003800000 */
[----:B------:R-:W-:Y:S02]  /*00c0*/  ULDC.64 UR4, c[0x0][0x198] ;  /* 0x0000660000047ab9 */ /* 0x000fe40000000a00 */
[----:B------:R-:W-:Y:S02]  /*00d0*/  UIADD3 UR6, UP0, UR4, 0xf0, URZ ;  /* 0x000000f004067890 */ /* 0x000fe4000ff1e03f */
[----:B------:R-:W-:Y:S02]  /*00e0*/  UIADD3 UR8, UP1, UR4, 0x1f0, URZ ;  /* 0x000001f004087890 */ /* 0x000fe4000ff3e03f */
[----:B------:R-:W-:Y:S02]  /*00f0*/  UIADD3 UR10, UP2, UR4, 0x3f0, URZ ;  /* 0x000003f0040a7890 */ /* 0x000fe4000ff5e03f */
[----:B------:R-:W-:Y:S02]  /*0100*/  UIADD3 UR4, UP3, UR4, 0x4f0, URZ ;  /* 0x000004f004047890 */ /* 0x000fe4000ff7e03f */
[----:B------:R-:W-:-:S02]  /*0110*/  UIADD3.X UR7, URZ, UR5, URZ, UP0, !UPT ;  /* 0x000000053f077290 */ /* 0x000fc400087fe43f */
[----:B------:R-:W-:Y:S02]  /*0120*/  UIADD3.X UR9, URZ, UR5, URZ, UP1, !UPT ;  /* 0x000000053f097290 */ /* 0x000fe40008ffe43f */
[----:B------:R-:W-:Y:S02]  /*0130*/  UIADD3.X UR11, URZ, UR5, URZ, UP2, !UPT ;  /* 0x000000053f0b7290 */ /* 0x000fe400097fe43f */
[----:B------:R-:W-:-:S03]  /*0140*/  UIADD3.X UR5, URZ, UR5, URZ, UP3, !UPT ;  /* 0x000000053f057290 */ /* 0x000fc60009ffe43f */
[----:B------:R1:W-:Y:S02]  /*0150*/  UTMACCTL.PF [UR6] ;  /* 0x00000000060079b9 */ /* 0x0003e40008040000 */
[----:B------:R1:W-:Y:S02]  /*0160*/  UTMACCTL.PF [UR8] ;  /* 0x00000000080079b9 */ /* 0x0003e40008040000 */
[----:B------:R1:W-:Y:S02]  /*0170*/  UTMACCTL.PF [UR10] ;  /* 0x000000000a0079b9 */ /* 0x0003e40008040000 */
[----:B------:R1:W-:Y:S02]  /*0180*/  UTMACCTL.PF [UR4] ;  /* 0x00000000040079b9 */ /* 0x0003e40008040000 */
[----:B-1----:R-:W-:Y:S01]  /*0190*/  NOP ;  /* 0x0000000000007918 */ /* 0x002fe20000000000 */
.L_x_1:
[----:B------:R-:W-:Y:S05]  /*01a0*/  BSYNC B0 ;  /* 0x0000000000007941 */ /* 0x000fea0003800000 */
.L_x_0:
[----:B------:R-:W-:Y:S01]  /*01b0*/  ULDC.64 UR4, c[0x0][0x590] ;  /* 0x0001640000047ab9 */ /* 0x000fe20000000a00 */
[----:B------:R-:W-:Y:S01]  /*01c0*/  LEA.HI R3, R3, R0, RZ, 0x2 ;  /* 0x0000000003037211 */ /* 0x000fe200078f10ff */
[----:B------:R-:W-:Y:S01]  /*01d0*/  ULDC.64 UR54, c[0x0][0x208] ;  /* 0x0000820000367ab9 */ /* 0x000fe20000000a00 */
[----:B------:R-:W-:Y:S01]  /*01e0*/  ISETP.NE.U32.AND P2, PT, RZ, UR4, PT ;  /* 0x00000004ff007c0c */ /* 0x000fe2000bf45070 */
[----:B------:R-:W-:Y:S01]  /*01f0*/  IMAD.MOV.U32 R2, RZ, RZ, R4 ;  /* 0x000000ffff027224 */ /* 0x000fe200078e0004 */
[----:B------:R-:W-:Y:S02]  /*0200*/  LOP3.LUT R3, R3, 0xfffffffc, RZ, 0xc0, !PT ;  /* 0xfffffffc03037812 */ /* 0x000fe400078ec0ff */
[----:B------:R-:W-:Y:S02]  /*0210*/  ISETP.NE.AND.EX P3, PT, RZ, UR5, PT, P2 ;  /* 0x00000005ff007c0c */ /* 0x000fe4000bf65320 */
[----:B------:R-:W-:Y:S01]  /*0220*/  PRMT R6, RZ, 0x7610, R6 ;  /* 0x00007610ff067816 */ /* 0x000fe20000000006 */
[----:B------:R-:W-:Y:S01]  /*0230*/  IMAD.IADD R0, R0, 0x1, -R3 ;  /* 0x0000000100007824 */ /* 0x000fe200078e0a03 */
[----:B------:R-:W-:-:S09]  /*0240*/  MOV R3, R5 ;  /* 0x0000000500037202 */ /* 0x000fd20000000f00 */
[----:B------:R-:W-:Y:S05]  /*0250*/  @P3 BRA `(.L_x_2) ;  /* 0x0000000000303947 */ /* 0x000fea0003800000 */
[----:B------:R-:W-:Y:S02]  /*0260*/  ULDC.64 UR6, c[0x0][0x588] ;  /* 0x0001620000067ab9 */ /* 0x000fe40000000a00 */
[----:B------:R-:W-:-:S04]  /*0270*/  ISETP.NE.U32.AND P0, PT, RZ, UR6, PT ;  /* 0x00000006ff007c0c */ /* 0x000fc8000bf05070 */
[----:B------:R-:W-:-:S13]  /*0280*/  ISETP.NE.AND.EX P0, PT, RZ, UR7, PT, P0 ;  /* 0x00000007ff007c0c */ /* 0x000fda000bf05300 */
[----:B------:R-:W-:Y:S05]  /*0290*/  @!P0 BRA `(.L_x_3) ;  /* 0x0000000000108947 */ /* 0x000fea0003800000 */
[----:B------:R-:W2:Y:S02]  /*02a0*/  LDG.E R6, desc[UR54][R2.64] ;  /* 0x0000003602067981 */ /* 0x000ea4000c1e1900 */
[----:B--2---:R-:W-:Y:S01]  /*02b0*/  FSETP.NEU.AND P1, PT, R6, RZ, PT ;  /* 0x000000ff0600720b */ /* 0x004fe20003f2d000 */
[----:B------:R-:W-:Y:S01]  /*02c0*/  IMAD.MOV.U32 R6, RZ, RZ, 0x1 ;  /* 0x00000001ff067424 */ /* 0x000fe200078e00ff */
[----:B------:R-:W-:Y:S11]  /*02d0*/  BRA `(.L_x_2) ;  /* 0x0000000000107947 */ /* 0x000ff60003800000 */
.L_x_3:
[----:B------:R-:W-:Y:S01]  /*02e0*/  ULDC UR6, c[0x0][0x580] ;  /* 0x0001600000067ab9 */ /* 0x000fe20000000800 */
[----:B------:R-:W-:Y:S01]  /*02f0*/  IMAD.MOV.U32 R6, RZ, RZ, 0x1 ;  /* 0x00000001ff067424 */ /* 0x000fe200078e00ff */
[----:B------:R-:W-:Y:S02]  /*0300*/  FSETP.NEU.AND P1, PT, RZ, UR6, PT ;  /* 0x00000006ff007c0b */ /* 0x000fe4000bf2d000 */
[----:B------:R-:W-:-:S11]  /*0310*/  CS2R R2, SRZ ;  /* 0x0000000000027805 */ /* 0x000fd6000001ff00 */
.L_x_2:
[----:B------:R-:W-:Y:S02]  /*0320*/  ISETP.NE.U32.AND P4, PT, R2, RZ, PT ;  /* 0x000000ff0200720c */ /* 0x000fe40003f85070 */
[----:B------:R-:W-:Y:S02]  /*0330*/  ISETP.NE.AND.EX P5, PT, RZ, UR5, PT, P2 ;  /* 0x00000005ff007c0c */ /* 0x000fe4000bfa5320 */
[----:B------:R-:W-:Y:S02]  /*0340*/  ISETP.NE.AND.EX P2, PT, R3, RZ, PT, P4 ;  /* 0x000000ff0300720c */ /* 0x000fe40003f45340 */
[----:B------:R-:W-:-:S11]  /*0350*/  PLOP3.LUT P0, PT, PT, PT, PT, 0x8, 0x0 ;  /* 0x000000000000781c */ /* 0x000fd60003f0e170 */
[----:B------:R-:W-:Y:S05]  /*0360*/  @P2 BRA P5, `(.L_x_4) ;  /* 0x0000000000342947 */ /* 0x000fea0002800000 */
[----:B------:R-:W-:-:S04]  /*0370*/  ISETP.NE.U32.AND P0, PT, RZ, UR4, PT ;  /* 0x00000004ff007c0c */ /* 0x000fc8000bf05070 */
[----:B------:R-:W-:-:S13]  /*0380*/  ISETP.NE.AND.EX P0, PT, RZ, UR5, PT, P0 ;  /* 0x00000005ff007c0c */ /* 0x000fda000bf05300 */
[----:B------:R-:W-:Y:S05]  /*0390*/  @!P0 BRA `(.L_x_5) ;  /* 0x0000000000248947 */ /* 0x000fea0003800000 */
[----:B------:R-:W-:Y:S02]  /*03a0*/  PRMT R6, R6, 0x9910, RZ ;  /* 0x0000991006067816 */ /* 0x000fe400000000ff */
[----:B------:R-:W-:Y:S02]  /*03b0*/  ISETP.NE.U32.AND P0, PT, R2, RZ, PT ;  /* 0x000000ff0200720c */ /* 0x000fe40003f05070 */
[----:B------:R-:W-:Y:S02]  /*03c0*/  ISETP.NE.AND P2, PT, R6, RZ, PT ;  /* 0x000000ff0600720c */ /* 0x000fe40003f45270 */
[----:B------:R-:W-:Y:S02]  /*03d0*/  ISETP.NE.AND.EX P0, PT, R3, RZ, PT, P0 ;  /* 0x000000ff0300720c */ /* 0x000fe40003f05300 */
[----:B------:R-:W-:-:S09]  /*03e0*/  SEL R2, RZ, 0xffffffff, P1 ;  /* 0xffffffffff027807 */ /* 0x000fd20000800000 */
[----:B------:R-:W-:-:S04]  /*03f0*/  @!P2 SEL R2, RZ, 0xffffffff, P0 ;  /* 0xffffffffff02a807 */ /* 0x000fc80000000000 */
[----:B------:R-:W-:-:S04]  /*0400*/  LOP3.LUT R2, R2, 0x1, RZ, 0xc0, !PT ;  /* 0x0000000102027812 */ /* 0x000fc800078ec0ff */
[----:B------:R-:W-:Y:S01]  /*0410*/  ISETP.EQ.U32.AND P0, PT, R2, 0x1, PT ;  /* 0x000000010200780c */ /* 0x000fe20003f02070 */
[----:B------:R-:W-:-:S12]  /*0420*/  BRA `(.L_x_4) ;  /* 0x0000000000047947 */ /* 0x000fd80003800000 */
.L_x_5:
[----:B------:R-:W-:-:S13]  /*0430*/  PLOP3.LUT P0, PT, P1, PT, PT, 0x8, 0x0 ;  /* 0x000000000000781c */ /* 0x000fda0000f0e170 */
.L_x_4:
[----:B------:R-:W1:Y:S02]  /*0440*/  SHFL.IDX PT, R2, R7, RZ, 0x1f ;  /* 0x00001fff07027589 */ /* 0x000e6400000e0000 */
[----:B-1----:R-:W-:-:S13]  /*0450*/  ISETP.NE.AND P1, PT, R2, RZ, PT ;  /* 0x000000ff0200720c */ /* 0x002fda0003f25270 */
[----:B------:R-:W-:Y:S05]  /*0460*/  @P1 BRA `(.L_x_6) ;  /* 0x0000000000841947 */ /* 0x000fea0003800000 */
[----:B------:R-:W-:Y:S01]  /*0470*/  ELECT P1, URZ, PT ;  /* 0x00000000003f782f */ /* 0x000fe20003820000 */
[----:B------:R-:W-:-:S12]  /*0480*/  BSSY B0, `(.L_x_6) ;  /* 0x000001f000007945 */ /* 0x000fd80003800000 */
[----:B------:R-:W-:Y:S05]  /*0490*/  @!P1 BRA `(.L_x_7) ;  /* 0x0000000000749947 */ /* 0x000fea0003800000 */
[----:B------:R-:W1:Y:S01]  /*04a0*/  S2UR UR8, SR_CgaCtaId ;  /* 0x00000000000879c3 */ /* 0x000e620000008800 */
[----:B------:R-:W-:Y:S01]  /*04b0*/  UMOV UR4, 0x400 ;  /* 0x0000040000047882 */ /* 0x000fe20000000000 */
[----:B------:R-:W-:Y:S01]  /*04c0*/  UMOV UR5, 0x1 ;  /* 0x0000000100057882 */ /* 0x000fe20000000000 */
[----:B------:R-:W-:Y:S02]  /*04d0*/  UMOV UR6, 0x4 ;  /* 0x0000000400067882 */ /* 0x000fe40000000000 */
[----:B------:R-:W-:-:S04]  /*04e0*/  UIADD3 UR6, -UR6, 0x100000, URZ ;  /* 0x0010000006067890 */ /* 0x000fc8000fffe13f */
[----:B------:R-:W-:Y:S02]  /*04f0*/  USHF.L.U32 UR7, UR6, 0xb, URZ ;  /* 0x0000000b06077899 */ /* 0x000fe4000800063f */
[----:B------:R-:W-:Y:S02]  /*0500*/  USHF.L.U32 UR6, UR6, 0x1, URZ ;  /* 0x0000000106067899 */ /* 0x000fe4000800063f */
[----:B-1----:R-:W-:Y:S02]  /*0510*/  ULEA UR8, UR8, UR4, 0x18 ;  /* 0x0000000408087291 */ /* 0x002fe4000f8ec03f */
[----:B------:R-:W-:-:S04]  /*0520*/  UIADD3 UR4, -UR5, 0x100000, URZ ;  /* 0x0010000005047890 */ /* 0x000fc8000fffe13f */
[----:B------:R-:W-:Y:S02]  /*0530*/  USHF.L.U32 UR5, UR4, 0xb, URZ ;  /* 0x0000000b04057899 */ /* 0x000fe4000800063f */
[----:B------:R-:W-:Y:S01]  /*0540*/  USHF.L.U32 UR4, UR4, 0x1, URZ ;  /* 0x0000000104047899 */ /* 0x000fe2000800063f */
[----:B------:R-:W1:Y:S11]  /*0550*/  FENCE.VIEW.ASYNC.S ;  /* 0x00000000000073c6 */ /* 0x000e760000000000 */
[----:B-1----:R1:W2:Y:S01]  /*0560*/  SYNCS.EXCH.64 URZ, [UR8], UR4 ;  /* 0x00000004083f75b2 */ /* 0x0022a20008000100 */
[----:B------:R1:W3:Y:S01]  /*0570*/  SYNCS.EXCH.64 URZ, [UR8+0x40], UR6 ;  /* 0x00004006083f75b2 */ /* 0x0002e20008000100 */
[----:B------:R1:W4:Y:S01]  /*0580*/  SYNCS.EXCH.64 URZ, [UR8+0x8], UR4 ;  /* 0x00000804083f75b2 */ /* 0x0003220008000100 */
[----:B------:R1:W1:Y:S01]  /*0590*/  SYNCS.EXCH.64 URZ, [UR8+0x48], UR6 ;  /* 0x00004806083f75b2 */ /* 0x0002620008000100 */
        /* <DEDUP_REMOVED lines=12> */
[----:B------:R-:W-:Y:S01]  /*0660*/  NOP ;  /* 0x0000000000007918 */ /* 0x000fe20000000000 */
.L_x_7:
[----:B-1----:R-:W-:Y:S05]  /*0670*/  BSYNC B0 ;  /* 0x0000000000007941 */ /* 0x002fea0003800000 */
.L_x_6:
[----:B------:R-:W1:Y:S01]  /*0680*/  S2UR UR9, SR_CTAID.X ;  /* 0x00000000000979c3 */ /* 0x000e620000002500 */
[----:B------:R-:W5:Y:S01]  /*0690*/  S2R R6, SR_CTAID.Y ;  /* 0x0000000000067919 */ /* 0x000f620000002600 */
[----:B------:R-:W-:Y:S01]  /*06a0*/  ULDC UR4, c[0x0][0x150] ;  /* 0x0000540000047ab9 */ /* 0x000fe20000000800 */
[----:B------:R-:W-:Y:S01]  /*06b0*/  NOP ;  /* 0x0000000000007918 */ /* 0x000fe20000000000 */
[----:B------:R-:W2:Y:S04]  /*06c0*/  SHFL.IDX PT, R9, R7, RZ, 0x1f ;  /* 0x00001fff07097589 */ /* 0x000ea800000e0000 */
[----:B------:R-:W3:Y:S01]  /*06d0*/  LDC R11, c[0x0][0x144] ;  /* 0x00005100ff0b7b82 */ /* 0x000ee20000000800 */
[----:B-1----:R-:W-:-:S05]  /*06e0*/  I2FP.F32.U32 R3, UR9 ;  /* 0x0000000900037c45 */ /* 0x002fca0008201000 */
[----:B------:R-:W-:Y:S01]  /*06f0*/  FMUL R10, R3, UR4 ;  /* 0x00000004030a7c20 */ /* 0x000fe20008400000 */
[----:B--2---:R-:W-:Y:S01]  /*0700*/  ISETP.NE.AND P1, PT, R9, RZ, PT ;  /* 0x000000ff0900720c */ /* 0x004fe20003f25270 */
[----:B------:R-:W-:Y:S01]  /*0710*/  ULDC UR4, c[0x0][0x154] ;  /* 0x0000550000047ab9 */ /* 0x000fe20000000800 */
[----:B------:R-:W-:Y:S02]  /*0720*/  SHF.R.S32.HI R3, RZ, 0x1f, R18 ;  /* 0x0000001fff037819 */ /* 0x000fe40000011412 */
[----:B-----5:R-:W-:Y:S01]  /*0730*/  I2FP.F32.U32 R12, R6 ;  /* 0x00000006000c7245 */ /* 0x020fe20000201000 */
[----:B------:R-:W1:Y:S01]  /*0740*/  F2I.U32.TRUNC.NTZ R10, R10 ;  /* 0x0000000a000a7305 */ /* 0x000e62000020f000 */
[----:B------:R-:W-:-:S03]  /*0750*/  LEA.HI R9, R3, R18, RZ, 0x7 ;  /* 0x0000001203097211 */ /* 0x000fc600078f38ff */
[----:B------:R-:W-:Y:S01]  /*0760*/  FMUL R15, R12, UR4 ;  /* 0x000000040c0f7c20 */ /* 0x000fe20008400000 */
[----:B------:R-:W-:Y:S02]  /*0770*/  LOP3.LUT R9, R9, 0xffffff80, RZ, 0xc0, !PT ;  /* 0xffffff8009097812 */ /* 0x000fe400078ec0ff */
[----:B-1----:R-:W-:-:S05]  /*0780*/  IADD3 R14, -R10, RZ, RZ ;  /* 0x000000ff0a0e7210 */ /* 0x002fca0007ffe1ff */
[----:B---3--:R-:W-:Y:S01]  /*0790*/  IMAD R3, R11, R14, UR9 ;  /* 0x000000090b037e24 */ /* 0x008fe2000f8e020e */
[----:B------:R-:W-:Y:S06]  /*07a0*/  @P1 BRA `(.L_x_8) ;  /* 0x0000000000501947 */ /* 0x000fec0003800000 */
[----:B------:R-:W1:Y:S01]  /*07b0*/  S2UR UR5, SR_CgaCtaId ;  /* 0x00000000000579c3 */ /* 0x000e620000008800 */
[----:B------:R-:W-:Y:S01]  /*07c0*/  UMOV UR4, 0x400 ;  /* 0x0000040000047882 */ /* 0x000fe20000000000 */
[----:B------:R-:W-:Y:S01]  /*07d0*/  UMOV UR6, 0x20 ;  /* 0x0000002000067882 */ /* 0x000fe20000000000 */
[----:B------:R-:W-:Y:S01]  /*07e0*/  UMOV UR7, 0x100 ;  /* 0x0000010000077882 */ /* 0x000fe20000000000 */
[----:B------:R-:W-:Y:S01]  /*07f0*/  ELECT P1, URZ, PT ;  /* 0x00000000003f782f */ /* 0x000fe20003820000 */
[----:B-1----:R-:W-:Y:S02]  /*0800*/  ULEA UR8, UR5, UR4, 0x18 ;  /* 0x0000000405087291 */ /* 0x002fe4000f8ec03f */
[----:B------:R-:W-:-:S04]  /*0810*/  UIADD3 UR4, -UR6, 0x100000, URZ ;  /* 0x0010000006047890 */ /* 0x000fc8000fffe13f */
[----:B------:R-:W-:Y:S02]  /*0820*/  USHF.L.U32 UR5, UR4, 0xb, URZ ;  /* 0x0000000b04057899 */ /* 0x000fe4000800063f */
[----:B------:R-:W-:Y:S02]  /*0830*/  USHF.L.U32 UR4, UR4, 0x1, URZ ;  /* 0x0000000104047899 */ /* 0x000fe4000800063f */
[----:B------:R-:W-:-:S04]  /*0840*/  UIADD3 UR6, -UR7, 0x100000, URZ ;  /* 0x0010000007067890 */ /* 0x000fc8000fffe13f */
[----:B------:R-:W-:Y:S02]  /*0850*/  USHF.L.U32 UR7, UR6, 0xb, URZ ;  /* 0x0000000b06077899 */ /* 0x000fe4000800063f */
[----:B------:R-:W-:Y:S01]  /*0860*/  USHF.L.U32 UR6, UR6, 0x1, URZ ;  /* 0x0000000106067899 */ /* 0x000fe2000800063f */
[----:B------:R-:W1:Y:S03]  /*0870*/  FENCE.VIEW.ASYNC.S ;  /* 0x00000000000073c6 */ /* 0x000e660000000000 */
[----:B-1----:R1:W2:Y:S08]  /*0880*/  SYNCS.EXCH.64 URZ, [UR8+0x80], UR4 ;  /* 0x00008004083f75b2 */ /* 0x0022b00008000100 */
[----:B------:R1:W3:Y:S01]  /*0890*/  SYNCS.EXCH.64 URZ, [UR8+0x98], UR6 ;  /* 0x00009806083f75b2 */ /* 0x0002e20008000100 */
[----:B------:R1:W1:Y:S01]  /*08a0*/  SYNCS.EXCH.64 URZ, [UR8+0x88], UR4 ;  /* 0x00008804083f75b2 */ /* 0x0002620008000100 */
[----:B------:R1:W1:Y:S01]  /*08b0*/  SYNCS.EXCH.64 URZ, [UR8+0xa0], UR6 ;  /* 0x0000a006083f75b2 */ /* 0x0002620008000100 */
[----:B------:R1:W1:Y:S01]  /*08c0*/  SYNCS.EXCH.64 URZ, [UR8+0x90], UR4 ;  /* 0x00009004083f75b2 */ /* 0x0002620008000100 */
[----:B------:R1:W1:Y:S01]  /*08d0*/  SYNCS.EXCH.64 URZ, [UR8+0xa8], UR6 ;  /* 0x0000a806083f75b2 */ /* 0x0002620008000100 */
[----:B------:R-:W-:Y:S01]  /*08e0*/  NOP ;  /* 0x0000000000007918 */ /* 0x000fe20000000000 */
.L_x_8:
[----:B------:R-:W-:Y:S01]  /*08f0*/  IMAD.IADD R10, R18, 0x1, -R9 ;  /* 0x00000001120a7824 */ /* 0x000fe200078e0a09 */
[----:B------:R-:W5:Y:S01]  /*0900*/  SHFL.IDX PT, R14, R7, RZ, 0x1f ;  /* 0x00001fff070e7589 */ /* 0x000f6200000e0000 */
[----:B------:R-:W-:Y:S02]  /*0910*/  SHF.R.S32.HI R13, RZ, 0x1f, R2 ;  /* 0x0000001fff0d7819 */ /* 0x000fe40000011402 */
[----:B------:R-:W-:Y:S01]  /*0920*/  ELECT P1, URZ, PT ;  /* 0x00000000003f782f */ /* 0x000fe20003820000 */
[----:B------:R-:W4:Y:S01]  /*0930*/  F2I.U32.TRUNC.NTZ R15, R15 ;  /* 0x0000000f000f7305 */ /* 0x000f22000020f000 */
[----:B------:R-:W-:Y:S01]  /*0940*/  SHF.R.S32.HI R9, RZ, 0x1f, R10 ;  /* 0x0000001fff097819 */ /* 0x000fe2000001140a */
[----:B-1----:R-:W-:Y:S01]  /*0950*/  UMOV UR4, 0x20 ;  /* 0x0000002000047882 */ /* 0x002fe20000000000 */
[----:B------:R-:W-:Y:S01]  /*0960*/  LEA.HI R13, R13, R2, RZ, 0x2 ;  /* 0x000000020d0d7211 */ /* 0x000fe200078f10ff */
[----:B------:R-:W-:Y:S01]  /*0970*/  IMAD.MOV.U32 R57, RZ, RZ, 0x1 ;  /* 0x00000001ff397424 */ /* 0x000fe200078e00ff */
[----:B------:R-:W-:Y:S01]  /*0980*/  LEA.HI R9, R9, R10, RZ, 0x3 ;  /* 0x0000000a09097211 */ /* 0x000fe200078f18ff */
[----:B------:R-:W-:Y:S01]  /*0990*/  NOP ;  /* 0x0000000000007918 */ /* 0x000fe20000000000 */
[----:B------:R-:W-:-:S02]  /*09a0*/  LOP3.LUT R13, R13, 0x3ffffffc, RZ, 0xc0, !PT ;  /* 0x3ffffffc0d0d7812 */ /* 0x000fc400078ec0ff */
[--C-:B------:R-:W-:Y:S02]  /*09b0*/  SHF.R.S32.HI R11, RZ, 0x3, R9.reuse ;  /* 0x00000003ff0b7819 */ /* 0x100fe40000011409 */
[----:B------:R-:W-:Y:S01]  /*09c0*/  SHF.R.S32.HI R12, RZ, 0x1f, R9 ;  /* 0x0000001fff0c7819 */ /* 0x000fe20000011409 */
[----:B------:R-:W-:Y:S01]  /*09d0*/  IMAD.IADD R13, R2, 0x1, -R13 ;  /* 0x00000001020d7824 */ /* 0x000fe200078e0a0d */
[----:B------:R-:W1:Y:S01]  /*09e0*/  LDC R9, c[0x0][0x148] ;  /* 0x00005200ff097b82 */ /* 0x000e620000000800 */
[----:B------:R-:W-:Y:S01]  /*09f0*/  ISETP.NE.AND P4, PT, R0, RZ, PT ;  /* 0x000000ff0000720c */ /* 0x000fe20003f85270 */
[----:B----4-:R-:W-:Y:S01]  /*0a00*/  IMAD.MOV R24, RZ, RZ, -R15 ;  /* 0x000000ffff187224 */ /* 0x010fe200078e0a0f */
[----:B------:R-:W-:Y:S02]  /*0a10*/  LEA.HI R12, R12, R11, RZ, 0x2 ;  /* 0x0000000b0c0c7211 */ /* 0x000fe400078f10ff */
[----:B------:R-:W-:Y:S02]  /*0a20*/  ISETP.EQ.OR P2, PT, R0, 0x3, !P4 ;  /* 0x000000030000780c */ /* 0x000fe40006742670 */
[----:B------:R-:W-:-:S02]  /*0a30*/  LOP3.LUT R12, R12, 0xfffffffc, RZ, 0xc0, !PT ;  /* 0xfffffffc0c0c7812 */ /* 0x000fc400078ec0ff */
[----:B-----5:R-:W-:Y:S02]  /*0a40*/  ISETP.NE.OR P1, PT, R14, RZ, !P1 ;  /* 0x000000ff0e00720c */ /* 0x020fe40004f25670 */
[----:B------:R-:W-:Y:S02]  /*0a50*/  IADD3 R12, R11, -R12, RZ ;  /* 0x8000000c0b0c7210 */ /* 0x000fe40007ffe0ff */
[----:B------:R-:W-:-:S03]  /*0a60*/  ISETP.EQ.AND P2, PT, R8, RZ, P2 ;  /* 0x000000ff0800720c */ /* 0x000fc60001742270 */
[----:B------:R-:W-:Y:S01]  /*0a70*/  IMAD R12, R13, 0x4, R12 ;  /* 0x000000040d0c7824 */ /* 0x000fe200078e020c */
[----:B------:R-:W-:-:S04]  /*0a80*/  SEL R22, RZ, 0x1, !P2 ;  /* 0x00000001ff167807 */ /* 0x000fc80005000000 */
[----:B------:R-:W-:Y:S01]  /*0a90*/  LEA.HI R2, R12, R12, RZ, 0x1 ;  /* 0x0000000c0c027211 */ /* 0x000fe200078f08ff */
[----:B------:R-:W-:Y:S01]  /*0aa0*/  VOTEU.ALL UP0, P1 ;  /* 0x00000000003f7886 */ /* 0x000fe20000800000 */
[----:B------:R-:W-:Y:S02]  /*0ab0*/  VOTEU.ALL UP1, P1 ;  /* 0x00000000003f7886 */ /* 0x000fe40000820000 */
[----:B------:R-:W-:Y:S02]  /*0ac0*/  LOP3.LUT R11, R2, 0xfffffffe, RZ, 0xc0, !PT ;  /* 0xfffffffe020b7812 */ /* 0x000fe400078ec0ff */
[----:B------:R-:W4:Y:S01]  /*0ad0*/  @!UP0 S2UR UR7, SR_CgaCtaId ;  /* 0x00000000000789c3 */ /* 0x000f220000008800 */
[----:B------:R-:W-:Y:S01]  /*0ae0*/  @!UP0 UMOV UR6, 0x400 ;  /* 0x0000040000068882 */ /* 0x000fe20000000000 */
[----:B------:R-:W-:-:S04]  /*0af0*/  @!UP0 UIADD3 UR4, -UR4, 0x100000, URZ ;  /* 0x0010000004048890 */ /* 0x000fc8000fffe13f */
[----:B------:R-:W-:Y:S02]  /*0b00*/  @!UP0 USHF.L.U32 UR5, UR4, 0xb, URZ ;  /* 0x0000000b04058899 */ /* 0x000fe4000800063f */
[----:B------:R-:W-:Y:S01]  /*0b10*/  @!UP0 USHF.L.U32 UR4, UR4, 0x1, URZ ;  /* 0x0000000104048899 */ /* 0x000fe2000800063f */
[C---:B------:R-:W-:Y:S01]  /*0b20*/  IMAD.IADD R2, R12.reuse, 0x1, -R11 ;  /* 0x000000010c027824 */ /* 0x040fe200078e0a0b */
[----:B------:R-:W-:-:S04]  /*0b30*/  SHF.L.U32 R11, R12, 0x2, RZ ;  /* 0x000000020c0b7819 */ /* 0x000fc800000006ff */
[----:B------:R-:W-:Y:S01]  /*0b40*/  LOP3.LUT R56, R12, 0xc, R11, 0x78, !PT ;  /* 0x0000000c0c387812 */ /* 0x000fe200078e780b */
[----:B-1----:R-:W-:Y:S01]  /*0b50*/  IMAD R11, R9, R24, R6 ;  /* 0x00000018090b7224 */ /* 0x002fe200078e0206 */
[----:B------:R-:W1:Y:S01]  /*0b60*/  LDC R12, c[0x0][0x140] ;  /* 0x00005000ff0c7b82 */ /* 0x000e620000000800 */
[----:B------:R-:W-:-:S13]  /*0b70*/  ISETP.NE.AND P5, PT, R2, R3, PT ;  /* 0x000000030200720c */ /* 0x000fda0003fa5270 */
[----:B------:R-:W-:Y:S01]  /*0b80*/  @P5 LEA.HI R2, R56, R56, RZ, 0x1 ;  /* 0x0000003838025211 */ /* 0x000fe200078f08ff */
[----:B----4-:R-:W-:Y:S01]  /*0b90*/  @!UP0 ULEA UR6, UR7, UR6, 0x18 ;  /* 0x0000000607068291 */ /* 0x010fe2000f8ec03f */
[----:B------:R-:W-:Y:S02]  /*0ba0*/  VOTEU.ALL UP0, P1 ;  /* 0x00000000003f7886 */ /* 0x000fe40000800000 */
[----:B------:R-:W-:Y:S02]  /*0bb0*/  @P5 SHF.R.S32.HI R2, RZ, 0x1, R2 ;  /* 0x00000001ff025819 */ /* 0x000fe40000011402 */
[----:B------:R-:W-:Y:S02]  /*0bc0*/  LOP3.LUT P1, RZ, R10, 0x7, RZ, 0xc0, !PT ;  /* 0x000000070aff7812 */ /* 0x000fe4000782c0ff */
[----:B------:R-:W-:Y:S02]  /*0bd0*/  @P5 ISETP.NE.AND P6, PT, R2, R11, PT ;  /* 0x0000000b0200520c */ /* 0x000fe40003fc5270 */
[----:B-1----:R-:W-:-:S02]  /*0be0*/  ISETP.EQ.U32.AND P2, PT, R12, 0x1, PT ;  /* 0x000000010c00780c */ /* 0x002fc40003f42070 */
[----:B------:R-:W-:Y:S01]  /*0bf0*/  @P5 SEL R57, RZ, 0x1, P6 ;  /* 0x00000001ff395807 */ /* 0x000fe20003000000 */
[----:B------:R-:W1:Y:S02]  /*0c00*/  FENCE.VIEW.ASYNC.S ;  /* 0x00000000000073c6 */ /* 0x000e640000000000 */
[----:B-1----:R1:W4:Y:S01]  /*0c10*/  @!UP0 SYNCS.EXCH.64 URZ, [UR6+0xb0], UR4 ;  /* 0x0000b004063f85b2 */ /* 0x0023220008000100 */
[----:B------:R-:W-:Y:S02]  /*0c20*/  ISETP.NE.AND P5, PT, R8, RZ, PT ;  /* 0x000000ff0800720c */ /* 0x000fe40003fa5270 */
[----:B------:R-:W-:Y:S02]  /*0c30*/  ISETP.LT.U32.AND P1, PT, R56, 0x2, !P1 ;  /* 0x000000023800780c */ /* 0x000fe40004f21070 */
[----:B------:R-:W-:Y:S02]  /*0c40*/  IADD3 R8, R8, -0x1, RZ ;  /* 0xffffffff08087810 */ /* 0x000fe40007ffe0ff */
[----:B------:R-:W-:-:S02]  /*0c50*/  ISETP.EQ.AND P6, PT, R0, 0x2, !P5 ;  /* 0x000000020000780c */ /* 0x000fc40006fc2270 */
[----:B------:R-:W-:Y:S02]  /*0c60*/  SEL R2, RZ, 0x1, !P1 ;  /* 0x00000001ff027807 */ /* 0x000fe40004800000 */
[----:B------:R-:W-:Y:S02]  /*0c70*/  ISETP.GE.U32.AND P1, PT, R8, 0x2, PT ;  /* 0x000000020800780c */ /* 0x000fe40003f26070 */
[----:B------:R-:W-:Y:S02]  /*0c80*/  SEL R19, RZ, 0x1, !P6 ;  /* 0x00000001ff137807 */ /* 0x000fe40007000000 */
[----:B------:R-:W-:Y:S01]  /*0c90*/  LOP3.LUT R57, R57, R2, RZ, 0xc0, !PT ;  /* 0x0000000239397212 */ /* 0x000fe200078ec0ff */
[----:B------:R1:W1:Y:S01]  /*0ca0*/  @!UP1 SYNCS.EXCH.64 URZ, [UR6+0xb8], UR4 ;  /* 0x0000b804063f95b2 */ /* 0x0002620008000100 */
[----:B------:R-:W-:Y:S01]  /*0cb0*/  SEL R19, R19, 0x2, P1 ;  /* 0x0000000213137807 */ /* 0x000fe20000800000 */
[----:B------:R-:W-:Y:S01]  /*0cc0*/  NOP ;  /* 0x0000000000007918 */ /* 0x000fe20000000000 */
[----:B------:R-:W-:Y:S01]  /*0cd0*/  SEL R22, R22, 0x2, P1 ;  /* 0x0000000216167807 */ /* 0x000fe20000800000 */
[----:B------:R-:W-:Y:S06]  /*0ce0*/  @!P2 BRA `(.L_x_9) ;  /* 0x000000000008a947 */ /* 0x000fec0003800000 */
[----:B-1234-:R-:W-:Y:S01]  /*0cf0*/  UCGABAR_ARV ;  /* 0x00000000000079c7 */ /* 0x01efe20008000000 */
[----:B------:R-:W-:Y:S05]  /*0d00*/  BRA `(.L_x_10) ;  /* 0x0000000000047947 */ /* 0x000fea0003800000 */
.L_x_9:
[----:B-1234-:R-:W-:Y:S01]  /*0d10*/  NOP ;  /* 0x0000000000007918 */ /* 0x01efe20000000000 */
.L_x_10:
[----:B------:R-:W1:Y:S01]  /*0d20*/  LDC R2, c[0x0][0x904] ;  /* 0x00024100ff027b82 */ /* 0x000e620000000800 */
[----:B------:R-:W-:Y:S01]  /*0d30*/  MOV R11, RZ ;  /* 0x000000ff000b7202 */ /* 0x000fe20000000f00 */
[----:B------:R-:W-:Y:S01]  /*0d40*/  IMAD.U32 R10, RZ, RZ, UR9 ;  /* 0x00000009ff0a7e24 */ /* 0x000fe2000f8e00ff */
[----:B-1----:R-:W-:-:S04]  /*0d50*/  ISETP.NE.AND P1, PT, R2, 0x1, PT ;  /* 0x000000010200780c */ /* 0x002fc80003f25270 */
[----:B------:R-:W-:-:S09]  /*0d60*/  P2R R7, PR, RZ, 0x2 ;  /* 0x00000002ff077803 */ /* 0x000fd20000000000 */
[----:B------:R-:W1:Y:S01]  /*0d70*/  @P1 LDC R17, c[0x0][0x10] ;  /* 0x00000400ff111b82 */ /* 0x000e620000000800 */
[----:B------:R-:W-:Y:S02]  /*0d80*/  @P1 IMAD.MOV.U32 R7, RZ, RZ, RZ ;  /* 0x000000ffff071224 */ /* 0x000fe400078e00ff */
[----:B------:R-:W-:-:S05]  /*0d90*/  @P1 IMAD.MOV.U32 R15, RZ, RZ, RZ ;  /* 0x000000ffff0f1224 */ /* 0x000fca00078e00ff */
[----:B------:R-:W2:Y:S01]  /*0da0*/  @!P1 LDC R13, c[0x0][0xc] ;  /* 0x00000300ff0d9b82 */ /* 0x000ea20000000800 */
[----:B------:R-:W-:Y:S01]  /*0db0*/  ULDC UR4, c[0x0][0xc] ;  /* 0x0000030000047ab9 */ /* 0x000fe20000000800 */
[----:B------:R-:W-:Y:S01]  /*0dc0*/  ULDC UR5, c[0x0][0x10] ;  /* 0x0000040000057ab9 */ /* 0x000fe20000000800 */
[----:B------:R-:W-:Y:S01]  /*0dd0*/  ULDC UR6, c[0x0][0x14] ;  /* 0x0000050000067ab9 */ /* 0x000fe20000000800 */
[----:B------:R-:W-:-:S04]  /*0de0*/  UIMAD.WIDE.U32 UR4, UR4, UR5, URZ ;  /* 0x00000005040472a5 */ /* 0x000fc8000f8e003f */
[----:B------:R-:W-:Y:S02]  /*0df0*/  UIMAD.WIDE.U32 UR36, UR4, UR6, URZ ;  /* 0x00000006042472a5 */ /* 0x000fe4000f8e003f */
[----:B------:R-:W-:-:S04]  /*0e00*/  UIMAD UR42, UR5, UR6, URZ ;  /* 0x00000006052a72a4 */ /* 0x000fc8000f8e023f */
[----:B------:R-:W-:Y:S01]  /*0e10*/  UIADD3 UR42, UR37, UR42, URZ ;  /* 0x0000002a252a7290 */ /* 0x000fe2000fffe03f */
[----:B-1----:R-:W-:-:S04]  /*0e20*/  @P1 IMAD.WIDE.U32 R16, R17, UR9, R6 ;  /* 0x0000000911101c25 */ /* 0x002fc8000f8e0006 */
[----:B------:R-:W-:Y:S02]  /*0e30*/  @P1 IMAD.IADD R17, R17, 0x1, R15 ;  /* 0x0000000111111824 */ /* 0x000fe400078e020f */
[----:B--2---:R-:W-:-:S04]  /*0e40*/  @!P1 IMAD.WIDE.U32 R10, R6, R13, R10 ;  /* 0x0000000d060a9225 */ /* 0x004fc800078e000a */
[----:B------:R-:W-:Y:S01]  /*0e50*/  @!P1 IMAD.MOV.U32 R17, RZ, RZ, R11 ;  /* 0x000000ffff119224 */ /* 0x000fe200078e000b */
[----:B------:R-:W-:Y:S01]  /*0e60*/  @!P1 MOV R16, R10 ;  /* 0x0000000a00109202 */ /* 0x000fe20000000f00 */
[----:B------:R-:W-:Y:S06]  /*0e70*/  @!P2 BRA `(.L_x_11) ;  /* 0x00000000000ca947 */ /* 0x000fec0003800000 */
[----:B------:R-:W-:Y:S01]  /*0e80*/  UCGABAR_WAIT ;  /* 0x0000000000007dc7 */ /* 0x000fe20008000000 */
[----:B------:R-:W-:Y:S01]  /*0e90*/  CCTL.IVALL ;  /* 0x00000000ff00798f */ /* 0x000fe20002000000 */
[----:B------:R-:W-:Y:S05]  /*0ea0*/  BRA `(.L_x_12) ;  /* 0x0000000000047947 */ /* 0x000fea0003800000 */
.L_x_11:
[----:B------:R-:W-:Y:S06]  /*0eb0*/  BAR.SYNC.DEFER_BLOCKING 0x0 ;  /* 0x0000000000007b1d */ /* 0x000fec0000010000 */
.L_x_12:
[----:B------:R-:W1:Y:S01]  /*0ec0*/  S2UR UR41, SR_CgaCtaId ;  /* 0x00000000002979c3 */ /* 0x000e620000008800 */
[----:B------:R-:W-:Y:S04]  /*0ed0*/  BSSY B6, `(.L_x_13) ;  /* 0x00008ea000067945 */ /* 0x000fe80003800000 */
[----:B------:R-:W-:Y:S05]  /*0ee0*/  @!P5 BRA `(.L_x_14) ;  /* 0x00000064007cd947 */ /* 0x000fea0003800000 */
[----:B------:R-:W-:-:S13]  /*0ef0*/  ISETP.GT.U32.AND P0, PT, R8, 0x1, PT ;  /* 0x000000010800780c */ /* 0x000fda0003f04070 */
[----:B------:R-:W-:Y:S05]  /*0f00*/  @P0 BRA `(.L_x_15) ;  /* 0x0000008c00980947 */ /* 0x000fea0003800000 */
[----:B------:R-:W-:Y:S01]  /*0f10*/  ULDC.64 UR4, c[0x0][0x8f8] ;  /* 0x00023e0000047ab9 */ /* 0x000fe20000000a00 */
[----:B------:R-:W-:Y:S01]  /*0f20*/  UMOV UR47, 0xffffffff ;  /* 0xffffffff002f7882 */ /* 0x000fe20000000000 */
[----:B------:R-:W-:Y:S01]  /*0f30*/  ISETP.GE.U32.AND P0, PT, R16, UR4, PT ;  /* 0x0000000410007c0c */ /* 0x000fe2000bf06070 */
[----:B------:R-:W-:Y:S01]  /*0f40*/  IMAD.MOV.U32 R23, RZ, RZ, -0x1 ;  /* 0xffffffffff177424 */ /* 0x000fe200078e00ff */
[----:B------:R-:W-:Y:S02]  /*0f50*/  PRMT R58, RZ, 0x7610, R58 ;  /* 0x00007610ff3a7816 */ /* 0x000fe4000000003a */
[----:B------:R-:W-:Y:S02]  /*0f60*/  ISETP.GE.U32.AND.EX P0, PT, R17, UR5, PT, P0 ;  /* 0x0000000511007c0c */ /* 0x000fe4000bf06100 */
[----:B------:R-:W-:Y:S02]  /*0f70*/  MOV R62, 0xffffffff ;  /* 0xffffffff003e7802 */ /* 0x000fe40000000f00 */
[----:B------:R-:W-:-:S09]  /*0f80*/  PRMT R0, RZ, 0x7610, R0 ;  /* 0x00007610ff007816 */ /* 0x000fd20000000000 */
[----:B------:R-:W-:Y:S05]  /*0f90*/  @P0 BRA `(.L_x_16) ;  /* 0x00000004002c0947 */ /* 0x000fea0003800000 */
[----:B------:R-:W2:Y:S01]  /*0fa0*/  LDC.64 R20, c[0x0][0x8d0] ;  /* 0x00023400ff147b82 */ /* 0x000ea20000000a00 */
[----:B------:R-:W-:Y:S02]  /*0fb0*/  IMAD.MOV.U32 R4, RZ, RZ, R16 ;  /* 0x000000ffff047224 */ /* 0x000fe400078e0010 */
[----:B------:R-:W-:-:S05]  /*0fc0*/  IMAD.MOV.U32 R5, RZ, RZ, R17 ;  /* 0x000000ffff057224 */ /* 0x000fca00078e0011 */
[----:B------:R-:W3:Y:S08]  /*0fd0*/  LDC R0, c[0x0][0x8d8] ;  /* 0x00023600ff007b82 */ /* 0x000ef00000000800 */
[----:B------:R-:W4:Y:S01]  /*0fe0*/  LDC.64 R26, c[0x0][0x8c8] ;  /* 0x00023200ff1a7b82 */ /* 0x000f220000000a00 */
[----:B--2---:R-:W-:-:S04]  /*0ff0*/  ISETP.NE.U32.AND P0, PT, R20, RZ, PT ;  /* 0x000000ff1400720c */ /* 0x004fc80003f05070 */
[----:B------:R-:W-:-:S13]  /*1000*/  ISETP.NE.AND.EX P0, PT, R21, RZ, PT, P0 ;  /* 0x000000ff1500720c */ /* 0x000fda0003f05300 */
[----:B---34-:R-:W-:Y:S05]  /*1010*/  @!P0 BRA `(.L_x_17) ;  /* 0x0000000000288947 */ /* 0x018fea0003800000 */
[----:B------:R-:W2:Y:S02]  /*1020*/  LDC R13, c[0x0][0x8dc] ;  /* 0x00023700ff0d7b82 */ /* 0x000ea40000000800 */
[----:B--2---:R-:W-:-:S04]  /*1030*/  IADD3 R13, P0, R16, R13, RZ ;  /* 0x0000000d100d7210 */ /* 0x004fc80007f1e0ff */
[----:B------:R-:W-:-:S05]  /*1040*/  IADD3.X R15, RZ, R17, RZ, P0, !PT ;  /* 0x00000011ff0f7210 */ /* 0x000fca00007fe4ff */
[----:B------:R-:W-:-:S04]  /*1050*/  IMAD.WIDE.U32 R4, R15, R20, RZ ;  /* 0x000000140f047225 */ /* 0x000fc800078e00ff */
[----:B------:R-:W-:-:S04]  /*1060*/  IMAD.WIDE.U32 R10, P0, R13, R21, R4 ;  /* 0x000000150d0a7225 */ /* 0x000fc80007800004 */
[----:B------:R-:W-:-:S04]  /*1070*/  IMAD.WIDE.U32 R4, R13, R20, RZ ;  /* 0x000000140d047225 */ /* 0x000fc800078e00ff */
[----:B------:R-:W-:Y:S01]  /*1080*/  IMAD.X R13, RZ, RZ, RZ, P0 ;  /* 0x000000ffff0d7224 */ /* 0x000fe200000e06ff */
[----:B------:R-:W-:Y:S01]  /*1090*/  IADD3 RZ, P0, R5, R10, RZ ;  /* 0x0000000a05ff7210 */ /* 0x000fe20007f1e0ff */
[----:B------:R-:W-:-:S04]  /*10a0*/  IMAD.MOV.U32 R12, RZ, RZ, R11 ;  /* 0x000000ffff0c7224 */ /* 0x000fc800078e000b */
[----:B------:R-:W-:-:S08]  /*10b0*/  IMAD.WIDE.U32.X R4, R15, R21, R12, P0 ;  /* 0x000000150f047225 */ /* 0x000fd000000e040c */
.L_x_17:
[----:B------:R-:W2:Y:S01]  /*10c0*/  LDC.64 R28, c[0x0][0x8e8] ;  /* 0x00023a00ff1c7b82 */ /* 0x000ea20000000a00 */
[-CC-:B------:R-:W-:Y:S02]  /*10d0*/  SHF.R.U64 R25, R4, R0.reuse, R5.reuse ;  /* 0x0000000004197219 */ /* 0x180fe40000001205 */
[----:B------:R-:W-:Y:S02]  /*10e0*/  SHF.R.U32.HI R0, RZ, R0, R5 ;  /* 0x00000000ff007219 */ /* 0x000fe40000011605 */
[----:B------:R-:W-:Y:S02]  /*10f0*/  IADD3 R7, P0, RZ, -R25, RZ ;  /* 0x80000019ff077210 */ /* 0x000fe40007f1e0ff */
[----:B------:R-:W-:Y:S01]  /*1100*/  MOV R30, 0x1 ;  /* 0x00000001001e7802 */ /* 0x000fe20000000f00 */
[----:B------:R-:W3:Y:S01]  /*1110*/  LDC R8, c[0x0][0x8c0] ;  /* 0x00023000ff087b82 */ /* 0x000ee20000000800 */
[----:B------:R-:W-:-:S05]  /*1120*/  IADD3.X R5, RZ, ~R0, RZ, P0, !PT ;  /* 0x80000000ff057210 */ /* 0x000fca00007fe4ff */
[-C--:B------:R-:W-:Y:S02]  /*1130*/  IMAD R0, R5, R26.reuse, RZ ;  /* 0x0000001a05007224 */ /* 0x080fe400078e02ff */
[----:B------:R-:W4:Y:S01]  /*1140*/  LDC R11, c[0x0][0x8b0] ;  /* 0x00022c00ff0b7b82 */ /* 0x000f220000000800 */
[----:B------:R-:W-:-:S04]  /*1150*/  IMAD.WIDE.U32 R4, R7, R26, R16 ;  /* 0x0000001a07047225 */ /* 0x000fc800078e0010 */
[----:B------:R-:W-:Y:S02]  /*1160*/  IMAD R7, R7, R27, R0 ;  /* 0x0000001b07077224 */ /* 0x000fe400078e0200 */
[----:B------:R-:W-:Y:S01]  /*1170*/  IMAD.MOV.U32 R0, RZ, RZ, -0x1 ;  /* 0xffffffffff007424 */ /* 0x000fe200078e00ff */
[----:B------:R-:W5:Y:S01]  /*1180*/  LDC R21, c[0x0][0x900] ;  /* 0x00024000ff157b82 */ /* 0x000f620000000800 */
[----:B------:R-:W-:Y:S01]  /*1190*/  IMAD.IADD R5, R5, 0x1, R7 ;  /* 0x0000000105057824 */ /* 0x000fe200078e0207 */
[----:B--2---:R-:W-:Y:S01]  /*11a0*/  ISETP.NE.U32.AND P0, PT, R28, RZ, PT ;  /* 0x000000ff1c00720c */ /* 0x004fe20003f05070 */
[----:B------:R-:W-:-:S03]  /*11b0*/  IMAD R26, R9, R24, R6 ;  /* 0x00000018091a7224 */ /* 0x000fc600078e0206 */
[----:B------:R-:W-:Y:S02]  /*11c0*/  ISETP.NE.AND.EX P0, PT, R29, RZ, PT, P0 ;  /* 0x000000ff1d00720c */ /* 0x000fe40003f05300 */
[----:B------:R-:W2:Y:S01]  /*11d0*/  LDC R15, c[0x0][0x8a8] ;  /* 0x00022a00ff0f7b82 */ /* 0x000ea20000000800 */
[-CC-:B---3--:R-:W-:Y:S02]  /*11e0*/  SHF.R.U64 R13, R4, R8.reuse, R5.reuse ;  /* 0x00000008040d7219 */ /* 0x188fe40000001205 */
[----:B------:R-:W-:-:S05]  /*11f0*/  SHF.R.U32.HI R4, RZ, R8, R5 ;  /* 0x00000008ff047219 */ /* 0x000fca0000011605 */
[----:B------:R-:W3:Y:S01]  /*1200*/  LDC R12, c[0x0][0x8f0] ;  /* 0x00023c00ff0c7b82 */ /* 0x000ee20000000800 */
[-CC-:B----4-:R-:W-:Y:S02]  /*1210*/  SHF.R.U64 R23, R13, R11.reuse, R4.reuse ;  /* 0x0000000b0d177219 */ /* 0x190fe40000001204 */
[----:B------:R-:W-:-:S05]  /*1220*/  SHF.R.U32.HI R4, RZ, R11, R4 ;  /* 0x0000000bff047219 */ /* 0x000fca0000011604 */
[----:B------:R-:W4:Y:S01]  /*1230*/  LDC R14, c[0x0][0x8e0] ;  /* 0x00023800ff0e7b82 */ /* 0x000f220000000800 */
[-CC-:B-----5:R-:W-:Y:S02]  /*1240*/  SHF.R.U64 R24, R23, R21.reuse, R4.reuse ;  /* 0x0000001517187219 */ /* 0x1a0fe40000001204 */
[-C--:B------:R-:W-:Y:S02]  /*1250*/  SHF.L.U32 R0, R0, R21.reuse, RZ ;  /* 0x0000001500007219 */ /* 0x080fe400000006ff */
[----:B------:R-:W-:Y:S01]  /*1260*/  SHF.R.U32.HI R5, RZ, R21, R4 ;  /* 0x00000015ff057219 */ /* 0x000fe20000011604 */
[----:B------:R-:W-:Y:S01]  /*1270*/  IMAD.MOV.U32 R4, RZ, RZ, R24 ;  /* 0x000000ffff047224 */ /* 0x000fe200078e0018 */
[----:B------:R-:W-:Y:S01]  /*1280*/  LOP3.LUT R10, RZ, R0, RZ, 0x33, !PT ;  /* 0x00000000ff0a7212 */ /* 0x000fe200078e33ff */
[----:B------:R-:W1:Y:S01]  /*1290*/  LDC R20, c[0x0][0x8b8] ;  /* 0x00022e00ff147b82 */ /* 0x000e620000000800 */
[----:B------:R-:W-:Y:S05]  /*12a0*/  @!P0 BRA `(.L_x_18) ;  /* 0x0000000000288947 */ /* 0x000fea0003800000 */
[----:B------:R-:W5:Y:S02]  /*12b0*/  LDC R9, c[0x0][0x8f4] ;  /* 0x00023d00ff097b82 */ /* 0x000f640000000800 */
[----:B-----5:R-:W-:-:S05]  /*12c0*/  IADD3 R9, P0, R24, R9, RZ ;  /* 0x0000000918097210 */ /* 0x020fca0007f1e0ff */
[----:B------:R-:W-:-:S04]  /*12d0*/  IMAD.X R11, RZ, RZ, R5, P0 ;  /* 0x000000ffff0b7224 */ /* 0x000fc800000e0605 */
[----:B------:R-:W-:-:S04]  /*12e0*/  IMAD.WIDE.U32 R4, R11, R28, RZ ;  /* 0x0000001c0b047225 */ /* 0x000fc800078e00ff */
[----:B------:R-:W-:-:S04]  /*12f0*/  IMAD.WIDE.U32 R6, P0, R9, R29, R4 ;  /* 0x0000001d09067225 */ /* 0x000fc80007800004 */
[----:B------:R-:W-:Y:S01]  /*1300*/  IMAD.WIDE.U32 R4, R9, R28, RZ ;  /* 0x0000001c09047225 */ /* 0x000fe200078e00ff */
[----:B------:R-:W-:-:S03]  /*1310*/  IADD3.X R9, RZ, RZ, RZ, P0, !PT ;  /* 0x000000ffff097210 */ /* 0x000fc600007fe4ff */
[----:B------:R-:W-:Y:S01]  /*1320*/  IMAD.MOV.U32 R8, RZ, RZ, R7 ;  /* 0x000000ffff087224 */ /* 0x000fe200078e0007 */
[----:B------:R-:W-:-:S05]  /*1330*/  IADD3 RZ, P0, R5, R6, RZ ;  /* 0x0000000605ff7210 */ /* 0x000fca0007f1e0ff */
[----:B------:R-:W-:-:S08]  /*1340*/  IMAD.WIDE.U32.X R4, R11, R29, R8, P0 ;  /* 0x0000001d0b047225 */ /* 0x000fd000000e0408 */
.L_x_18:
[----:B---3--:R-:W-:Y:S01]  /*1350*/  SHF.R.U64 R4, R4, R12, R5 ;  /* 0x0000000c04047219 */ /* 0x008fe20000001205 */
[----:B--2---:R-:W-:Y:S01]  /*1360*/  VIADD R6, R15, 0xffffffff ;  /* 0xffffffff0f067836 */ /* 0x004fe20000000000 */
[----:B------:R-:W-:Y:S02]  /*1370*/  SHF.L.U32 R0, R30, R21, RZ ;  /* 0x000000151e007219 */ /* 0x000fe400000006ff */
[----:B------:R-:W-:Y:S02]  /*1380*/  LOP3.LUT R5, R23, R10, RZ, 0xc0, !PT ;  /* 0x0000000a17057212 */ /* 0x000fe400078ec0ff */
[----:B------:R-:W-:Y:S02]  /*1390*/  IADD3 R7, -R4, RZ, RZ ;  /* 0x000000ff04077210 */ /* 0x000fe40007ffe1ff */
[----:B------:R-:W-:Y:S01]  /*13a0*/  SEL R3, R3, R26, !P1 ;  /* 0x0000001a03037207 */ /* 0x000fe20004800000 */
[----:B------:R-:W-:Y:S01]  /*13b0*/  IMAD R4, R0, R4, R5 ;  /* 0x0000000400047224 */ /* 0x000fe200078e0205 */
[----:B------:R-:W-:Y:S01]  /*13c0*/  LOP3.LUT R6, R13, R6, RZ, 0xc0, !PT ;  /* 0x000000060d067212 */ /* 0x000fe200078ec0ff */
[----:B----4-:R-:W-:Y:S01]  /*13d0*/  IMAD R0, R7, R14, R24 ;  /* 0x0000000e07007224 */ /* 0x010fe200078e0218 */
[----:B------:R-:W-:Y:S01]  /*13e0*/  R2UR UR47, R25 ;  /* 0x00000000192f72ca */ /* 0x000fe200000e0000 */
[----:B-1----:R-:W-:-:S02]  /*13f0*/  IMAD R3, R4, R20, R3 ;  /* 0x0000001404037224 */ /* 0x002fc400078e0203 */
[----:B------:R-:W-:Y:S02]  /*1400*/  IMAD R0, R0, R15, R6 ;  /* 0x0000000f00007224 */ /* 0x000fe400078e0206 */
[----:B------:R-:W-:-:S03]  /*1410*/  IMAD.MOV.U32 R4, RZ, RZ, 0x1 ;  /* 0x00000001ff047424 */ /* 0x000fc600078e00ff */
[----:B------:R-:W-:Y:S02]  /*1420*/  SEL R62, R0, R3, !P1 ;  /* 0x00000003003e7207 */ /* 0x000fe40004800000 */
[----:B------:R-:W-:Y:S02]  /*1430*/  SEL R23, R3, R0, !P1 ;  /* 0x0000000003177207 */ /* 0x000fe40004800000 */
[----:B------:R-:W-:-:S07]  /*1440*/  PRMT R0, R4, 0x7610, R0 ;  /* 0x0000761004007816 */ /* 0x000fce0000000000 */
.L_x_16:
[----:B------:R-:W-:-:S08]  /*1450*/  NOP ;  /* 0x0000000000007918 */ /* 0x000fd00000000000 */
[----:B------:R-:W2:Y:S02]  /*1460*/  USETMAXREG.TRY_ALLOC.CTAPOOL UP0, 0xe8 ;  /* 0x000000e8000079c8 */ /* 0x000ea40008000600 */
[----:B--2---:R-:W-:-:S13]  /*1470*/  PLOP3.LUT P0, PT, PT, PT, UP0, 0x80, 0x0 ;  /* 0x000000000000781c */ /* 0x004fda0003f0f008 */
[----:B------:R-:W-:Y:S05]  /*1480*/  @!P0 BRA `(.L_x_16) ;  /* 0xfffffffc00f08947 */ /* 0x000fea000383ffff */
[----:B------:R-:W-:Y:S02]  /*1490*/  ULDC.64 UR4, c[0x0][0x590] ;  /* 0x0001640000047ab9 */ /* 0x000fe40000000a00 */
[----:B------:R-:W-:-:S04]  /*14a0*/  ISETP.NE.U32.AND P0, PT, RZ, UR4, PT ;  /* 0x00000004ff007c0c */ /* 0x000fc8000bf05070 */
[----:B------:R-:W-:-:S13]  /*14b0*/  ISETP.NE.AND.EX P0, PT, RZ, UR5, PT, P0 ;  /* 0x00000005ff007c0c */ /* 0x000fda000bf05300 */
[----:B------:R-:W-:Y:S05]  /*14c0*/  @P0 BRA `(.L_x_19) ;  /* 0x00000000002c0947 */ /* 0x000fea0003800000 */
[----:B------:R-:W-:Y:S02]  /*14d0*/  ULDC.64 UR4, c[0x0][0x588] ;  /* 0x0001620000047ab9 */ /* 0x000fe40000000a00 */
[----:B------:R-:W-:-:S04]  /*14e0*/  ISETP.NE.U32.AND P0, PT, RZ, UR4, PT ;  /* 0x00000004ff007c0c */ /* 0x000fc8000bf05070 */
[----:B------:R-:W-:-:S13]  /*14f0*/  ISETP.NE.AND.EX P0, PT, RZ, UR5, PT, P0 ;  /* 0x00000005ff007c0c */ /* 0x000fda000bf05300 */
[----:B------:R-:W-:Y:S05]  /*1500*/  @!P0 BRA `(.L_x_20) ;  /* 0x0000000000108947 */ /* 0x000fea0003800000 */
[----:B------:R-:W2:Y:S02]  /*1510*/  LDC.64 R4, c[0x0][0x588] ;  /* 0x00016200ff047b82 */ /* 0x000ea40000000a00 */
[----:B--2---:R2:W5:Y:S01]  /*1520*/  LDG.E R59, desc[UR54][R4.64] ;  /* 0x00000036043b7981 */ /* 0x004562000c1e1900 */
[----:B------:R-:W-:Y:S01]  /*1530*/  IMAD.MOV.U32 R58, RZ, RZ, 0x1 ;  /* 0x00000001ff3a7424 */ /* 0x000fe200078e00ff */
[----:B------:R-:W-:Y:S06]  /*1540*/  BRA `(.L_x_19) ;  /* 0x00000000000c7947 */ /* 0x000fec0003800000 */
.L_x_20:
[----:B------:R-:W-:Y:S01]  /*1550*/  ULDC UR4, c[0x0][0x580] ;  /* 0x0001600000047ab9 */ /* 0x000fe20000000800 */
[----:B------:R-:W-:Y:S01]  /*1560*/  MOV R58, 0x1 ;  /* 0x00000001003a7802 */ /* 0x000fe20000000f00 */
[----:B------:R-:W-:-:S07]  /*1570*/  IMAD.U32 R59, RZ, RZ, UR4 ;  /* 0x00000004ff3b7e24 */ /* 0x000fce000f8e00ff */
.L_x_19:
        /* <DEDUP_REMOVED lines=8> */
[----:B------:R-:W3:Y:S02]  /*1600*/  LDC.64 R60, c[0x0][0x5a8] ;  /* 0x00016a00ff3c7b82 */ /* 0x000ee40000000a00 */
[----:B---3--:R3:W5:Y:S01]  /*1610*/  LDG.E R60, desc[UR54][R60.64] ;  /* 0x000000363c3c7981 */ /* 0x008762000c1e1900 */
[----:B------:R-:W-:Y:S05]  /*1620*/  BRA `(.L_x_21) ;  /* 0x0000000000087947 */ /* 0x000fea0003800000 */
.L_x_22:
[----:B------:R-:W-:Y:S02]  /*1630*/  ULDC UR4, c[0x0][0x5a0] ;  /* 0x0001680000047ab9 */ /* 0x000fe40000000800 */
[----:B------:R-:W-:-:S07]  /*1640*/  IMAD.U32 R60, RZ, RZ, UR4 ;  /* 0x00000004ff3c7e24 */ /* 0x000fce000f8e00ff */
.L_x_21:
[----:B------:R-:W-:Y:S01]  /*1650*/  LOP3.LUT P1, RZ, R0, 0xff, RZ, 0xc0, !PT ;  /* 0x000000ff00ff7812 */ /* 0x000fe2000782c0ff */
[----:B------:R-:W-:Y:S01]  /*1660*/  UMOV UR38, URZ ;  /* 0x0000003f00267c82 */ /* 0x000fe20008000000 */
[----:B------:R-:W-:-:S11]  /*1670*/  PLOP3.LUT P0, PT, PT, PT, PT, 0x80, 0x0 ;  /* 0x000000000000781c */ /* 0x000fd60003f0f070 */
[----:B------:R-:W-:Y:S05]  /*1680*/  @!P1 BRA `(.L_x_23) ;  /* 0x0000005800f49947 */ /* 0x000fea0003800000 */
[----:B------:R-:W-:Y:S01]  /*1690*/  ULDC UR4, c[0x0][0x28c] ;  /* 0x0000a30000047ab9 */ /* 0x000fe20000000800 */
[----:B------:R-:W-:Y:S01]  /*16a0*/  LOP3.LUT R63, R22, 0x1, RZ, 0xfc, !PT ;  /* 0x00000001163f7812 */ /* 0x000fe200078efcff */
[----:B------:R-:W-:Y:S01]  /*16b0*/  UIADD3 UR4, UR4, 0x3f, URZ ;  /* 0x0000003f04047890 */ /* 0x000fe2000fffe03f */
[----:B------:R-:W-:Y:S01]  /*16c0*/  LOP3.LUT R64, R19, 0x1, RZ, 0xfc, !PT ;  /* 0x0000000113407812 */ /* 0x000fe200078efcff */
[----:B------:R-:W-:Y:S01]  /*16d0*/  ULDC.64 UR56, c[0x0][0x198] ;  /* 0x0000660000387ab9 */ /* 0x000fe20000000a00 */
[----:B------:R-:W-:Y:S01]  /*16e0*/  UMOV UR49, 0x1 ;  /* 0x0000000100317882 */ /* 0x000fe20000000000 */
[----:B------:R-:W-:Y:S01]  /*16f0*/  USHF.R.S32.HI UR5, URZ, 0x1f, UR4 ;  /* 0x0000001f3f057899 */ /* 0x000fe20008011404 */
[----:B------:R-:W-:Y:S01]  /*1700*/  UMOV UR39, URZ ;  /* 0x0000003f00277c82 */ /* 0x000fe20008000000 */
[----:B------:R-:W-:Y:S02]  /*1710*/  UMOV UR40, URZ ;  /* 0x0000003f00287c82 */ /* 0x000fe40008000000 */
[----:B------:R-:W-:Y:S01]  /*1720*/  ULEA.HI UR5, UR5, UR4, URZ, 0x6 ;  /* 0x0000000405057291 */ /* 0x000fe2000f8f303f */
[----:B------:R-:W-:Y:S01]  /*1730*/  UMOV UR43, URZ ;  /* 0x0000003f002b7c82 */ /* 0x000fe20008000000 */
[----:B------:R-:W-:-:S02]  /*1740*/  UMOV UR38, URZ ;  /* 0x0000003f00267c82 */ /* 0x000fc40008000000 */
[----:B------:R-:W-:Y:S01]  /*1750*/  USHF.R.S32.HI UR50, URZ, 0x6, UR5 ;  /* 0x000000063f327899 */ /* 0x000fe20008011405 */
[----:B------:R-:W-:-:S11]  /*1760*/  UMOV UR48, URZ ;  /* 0x0000003f00307c82 */ /* 0x000fd60008000000 */
.L_x_173:
[----:B------:R-:W-:Y:S01]  /*1770*/  LOP3.LUT R0, R18, 0x80, RZ, 0xc0, !PT ;  /* 0x0000008012007812 */ /* 0x000fe200078ec0ff */
[----:B------:R-:W4:Y:S01]  /*1780*/  S2UR UR51, SR_CgaCtaId ;  /* 0x00000000003379c3 */ /* 0x000f220000008800 */
[----:B------:R-:W-:Y:S02]  /*1790*/  UMOV UR52, 0x400 ;  /* 0x0000040000347882 */ /* 0x000fe40000000000 */
[----:B------:R-:W-:-:S06]  /*17a0*/  SHF.R.U32.HI R0, RZ, 0x7, R0 ;  /* 0x00000007ff007819 */ /* 0x000fcc0000011600 */
[----:B-1----:R-:W1:Y:S01]  /*17b0*/  SHFL.IDX PT, R0, R0, RZ, 0x1f ;  /* 0x00001fff00007589 */ /* 0x002e6200000e0000 */
[----:B----4-:R-:W-:Y:S01]  /*17c0*/  ULEA UR52, UR51, UR52, 0x18 ;  /* 0x0000003433347291 */ /* 0x010fe2000f8ec03f */
[----:B-1----:R-:W-:-:S13]  /*17d0*/  R2UR UR4, R0 ;  /* 0x00000000000472ca */ /* 0x002fda00000e0000 */
[----:B------:R-:W-:-:S04]  /*17e0*/  ULEA.HI UR5, UR4, UR4, URZ, 0x1 ;  /* 0x0000000404057291 */ /* 0x000fc8000f8f083f */
[----:B------:R-:W-:-:S04]  /*17f0*/  ULOP3.LUT UR5, UR5, 0x7fffe, URZ, 0xc0, !UPT ;  /* 0x0007fffe05057892 */ /* 0x000fc8000f8ec03f */
[----:B------:R-:W-:-:S03]  /*1800*/  UIADD3 UR5, UR4, -UR5, URZ ;  /* 0x8000000504057290 */ /* 0x000fc6000fffe03f */
[----:B------:R-:W-:Y:S01]  /*1810*/  ULDC UR4, c[0x0][0x28c] ;  /* 0x0000a30000047ab9 */ /* 0x000fe20000000800 */
[----:B------:R-:W-:Y:S01]  /*1820*/  ULEA UR5, UR5, UR52, 0xd ;  /* 0x0000003405057291 */ /* 0x000fe2000f8e683f */
[----:B------:R-:W-:-:S03]  /*1830*/  ISETP.LT.AND P0, PT, RZ, UR4, PT ;  /* 0x00000004ff007c0c */ /* 0x000fc6000bf01270 */
[----:B------:R-:W-:-:S04]  /*1840*/  UIADD3 UR5, UR5, 0x6400, URZ ;  /* 0x0000640005057890 */ /* 0x000fc8000fffe03f */
[----:B------:R-:W-:-:S04]  /*1850*/  USHF.R.U32.HI UR5, URZ, 0x4, UR5 ;  /* 0x000000043f057899 */ /* 0x000fc80008011605 */
[----:B------:R-:W-:Y:S02]  /*1860*/  ULOP3.LUT UR44, UR5, 0x3fff, URZ, 0xc0, !UPT ;  /* 0x00003fff052c7892 */ /* 0x000fe4000f8ec03f */
[----:B------:R-:W-:Y:S10]  /*1870*/  @P0 BRA `(.L_x_24) ;  /* 0x0000000000400947 */ /* 0x000ff40003800000 */
[----:B------:R-:W-:Y:S01]  /*1880*/  MOV R0, 0x0 ;  /* 0x0000000000007802 */ /* 0x000fe20000000f00 */
[----:B------:R-:W-:Y:S01]  /*1890*/  ULDC.64 UR4, c[0x4][0x70] ;  /* 0x01001c0000047ab9 */ /* 0x000fe20000000a00 */
[----:B------:R-:W-:Y:S01]  /*18a0*/  ULDC.64 UR6, c[0x4][0x8] ;  /* 0x0100020000067ab9 */ /* 0x000fe20000000a00 */
[----:B--2---:R-:W-:Y:S01]  /*18b0*/  MOV R4, UR4 ;  /* 0x0000000400047c02 */ /* 0x004fe20008000f00 */
[----:B------:R1:W2:Y:S01]  /*18c0*/  LDC.64 R14, c[0x4][R0] ;  /* 0x01000000000e7b82 */ /* 0x0002a20000000a00 */
[----:B------:R-:W-:Y:S01]  /*18d0*/  IMAD.U32 R5, RZ, RZ, UR5 ;  /* 0x00000005ff057e24 */ /* 0x000fe2000f8e00ff */
[----:B------:R-:W-:Y:S01]  /*18e0*/  ULDC.64 UR4, c[0x4][0x78] ;  /* 0x01001e0000047ab9 */ /* 0x000fe20000000a00 */
[----:B------:R-:W-:Y:S01]  /*18f0*/  IMAD.U32 R10, RZ, RZ, UR6 ;  /* 0x00000006ff0a7e24 */ /* 0x000fe2000f8e00ff */
[----:B------:R-:W-:Y:S01]  /*1900*/  MOV R7, UR5 ;  /* 0x0000000500077c02 */ /* 0x000fe20008000f00 */
[----:B------:R-:W-:Y:S01]  /*1910*/  IMAD.U32 R6, RZ, RZ, UR4 ;  /* 0x00000004ff067e24 */ /* 0x000fe2000f8e00ff */
[----:B------:R-:W-:Y:S01]  /*1920*/  MOV R8, 0x1e1 ;  /* 0x000001e100087802 */ /* 0x000fe20000000f00 */
[----:B------:R-:W-:-:S02]  /*1930*/  IMAD.U32 R11, RZ, RZ, UR7 ;  /* 0x00000007ff0b7e24 */ /* 0x000fc4000f8e00ff */
[----:B------:R-:W-:Y:S02]  /*1940*/  IMAD.MOV.U32 R12, RZ, RZ, 0x1 ;  /* 0x00000001ff0c7424 */ /* 0x000fe400078e00ff */
[----:B-1----:R-:W-:-:S07]  /*1950*/  IMAD.MOV.U32 R13, RZ, RZ, RZ ;  /* 0x000000ffff0d7224 */ /* 0x002fce00078e00ff */
[----:B------:R-:W-:-:S07]  /*1960*/  LEPC R20, `(.L_x_24) ;  /* 0x000000001014794e */ /* 0x000fce0000000000 */
[----:B--23-5:R-:W-:Y:S05]  /*1970*/  CALL.ABS.NOINC R14 ;  /* 0x000000000e007343 */ /* 0x02cfea0003c00000 */
.L_x_24:
[----:B------:R-:W-:-:S13]  /*1980*/  ISETP.NE.AND P0, PT, R63, 0x3, PT ;  /* 0x000000033f00780c */ /* 0x000fda0003f05270 */
[----:B------:R-:W-:Y:S05]  /*1990*/  @!P0 BRA `(.L_x_25) ;  /* 0x0000000000048947 */ /* 0x000fea0003800000 */
[----:B------:R-:W-:Y:S01]  /*19a0*/  BPT.TRAP 0x1 ;  /* 0x000000040000795c */ /* 0x000fe20000300000 */
.L_x_25:
[----:B------:R-:W-:Y:S01]  /*19b0*/  IMAD.U32 R0, RZ, RZ, UR40 ;  /* 0x00000028ff007e24 */ /* 0x000fe2000f8e00ff */
[----:B------:R-:W-:-:S04]  /*19c0*/  MOV R3, UR43 ;  /* 0x0000002b00037c02 */ /* 0x000fc80008000f00 */
[----:B------:R-:W-:Y:S02]  /*19d0*/  LEA R3, R3, UR52, 0x3 ;  /* 0x0000003403037c11 */ /* 0x000fe4000f8e18ff */
[----:B------:R-:W-:-:S04]  /*19e0*/  SHF.L.U32 R0, R0, 0x1f, RZ ;  /* 0x0000001f00007819 */ /* 0x000fc800000006ff */
[----:B------:R1:W4:Y:S01]  /*19f0*/  SYNCS.PHASECHK.TRANS64.TRYWAIT P1, [R3+URZ], R0 ;  /* 0x00000000030075a7 */ /* 0x000322000802017f */
[----:B------:R-:W-:Y:S05]  /*1a00*/  @!P0 BRA `(.L_x_26) ;  /* 0x0000000000048947 */ /* 0x000fea0003800000 */
[----:B------:R-:W-:Y:S01]  /*1a10*/  BPT.TRAP 0x1 ;  /* 0x000000040000795c */ /* 0x000fe20000300000 */
.L_x_26:
[----:B----4-:R-:W-:Y:S05]  /*1a20*/  @P1 BRA `(.L_x_27) ;  /* 0x0000000000081947 */ /* 0x010fea0003800000 */
[----:B------:R-:W4:Y:S02]  /*1a30*/  SYNCS.PHASECHK.TRANS64.TRYWAIT P1, [R3+URZ], R0 ;  /* 0x00000000030075a7 */ /* 0x000f24000802017f */
[----:B----4-:R-:W-:Y:S05]  /*1a40*/  @!P1 BRA `(.L_x_28) ;  /* 0x0000008000d09947 */ /* 0x010fea0003800000 */
.L_x_27:
[----:B------:R-:W-:-:S04]  /*1a50*/  UISETP.LT.AND UP0, UPT, UR50, 0x1, UPT ;  /* 0x000000013200788c */ /* 0x000fc8000bf01270 */
[----:B------:R-:W-:-:S06]  /*1a60*/  USEL UR4, UR50, 0x1, UP0 ;  /* 0x0000000132047887 */ /* 0x000fcc0008000000 */
[----:B-1--4-:R-:W-:Y:S01]  /*1a70*/  IMAD.U32 R0, RZ, RZ, UR4 ;  /* 0x00000004ff007e24 */ /* 0x012fe2000f8e00ff */
[----:B------:R-:W-:Y:S05]  /*1a80*/  WARPSYNC.ALL ;  /* 0x0000000000007948 */ /* 0x000fea0003800000 */
[----:B------:R-:W-:-:S04]  /*1a90*/  IADD3 R0, -R0, UR50, RZ ;  /* 0x0000003200007c10 */ /* 0x000fc8000fffe1ff */
[----:B------:R-:W-:Y:S01]  /*1aa0*/  ISETP.GE.AND P1, PT, R0, 0x1, PT ;  /* 0x000000010000780c */ /* 0x000fe20003f26270 */
[----:B------:R-:W-:Y:S01]  /*1ab0*/  UIADD3 UR4, UR52, 0x26400, URZ ;  /* 0x0002640034047890 */ /* 0x000fe2000fffe03f */
[----:B------:R-:W-:Y:S01]  /*1ac0*/  WARPGROUP.ARRIVE ;  /* 0x00000000000079c5 */ /* 0x000fe20000000000 */
[----:B------:R-:W-:Y:S02]  /*1ad0*/  ULOP3.LUT UR8, UR44, 0x10000, URZ, 0xfc, !UPT ;  /* 0x000100002c087892 */ /* 0x000fe4000f8efc3f */
[----:B------:R-:W-:Y:S02]  /*1ae0*/  USHF.R.U32.HI UR4, URZ, 0x4, UR4 ;  /* 0x000000043f047899 */ /* 0x000fe40008011604 */
[----:B------:R-:W-:Y:S02]  /*1af0*/  ULEA UR10, UR43, UR8, 0xa ;  /* 0x000000082b0a7291 */ /* 0x000fe4000f8e503f */
[----:B------:R-:W-:Y:S01]  /*1b00*/  ULOP3.LUT UR4, UR4, 0x3fff, URZ, 0xc0, !UPT ;  /* 0x00003fff04047892 */ /* 0x000fe2000f8ec03f */
[----:B------:R-:W-:Y:S01]  /*1b10*/  UMOV UR5, 0x40000040 ;  /* 0x4000004000057882 */ /* 0x000fe20000000000 */
[----:B------:R-:W-:-:S02]  /*1b20*/  UMOV UR7, 0x40000040 ;  /* 0x4000004000077882 */ /* 0x000fc40000000000 */
[----:B------:R-:W-:-:S03]  /*1b30*/  ULOP3.LUT UR9, UR4, 0x10000, URZ, 0xfc, !UPT ;  /* 0x0001000004097892 */ /* 0x000fc6000f8efc3f */
[----:B------:R-:W-:Y:S01]  /*1b40*/  UMOV UR4, UR10 ;  /* 0x0000000a00047c82 */ /* 0x000fe20008000000 */
[----:B------:R-:W-:-:S07]  /*1b50*/  ULEA UR11, UR43, UR9, 0x9 ;  /* 0x000000092b0b7291 */ /* 0x000fce000f8e483f */
[----:B------:R-:W-:Y:S02]  /*1b60*/  UMOV UR6, UR11 ;  /* 0x0000000b00067c82 */ /* 0x000fe40008000000 */
[----:B------:R-:W-:Y:S01]  /*1b70*/  HGMMA.64x64x16.F32 R24, gdesc[UR4], RZ, !UPT, gsb0 ;  /* 0x00e00000041879f0 */ /* 0x000fe2000c0008ff */
[----:B------:R-:W-:Y:S02]  /*1b80*/  UIADD3 UR4, UR10, 0x2, URZ ;  /* 0x000000020a047890 */ /* 0x000fe4000fffe03f */
[----:B------:R-:W-:Y:S01]  /*1b90*/  UIADD3 UR6, UR11, 0x2, URZ ;  /* 0x000000020b067890 */ /* 0x000fe2000fffe03f */
[----:B------:R-:W-:Y:S01]  /*1ba0*/  UMOV UR5, 0x40000040 ;  /* 0x4000004000057882 */ /* 0x000fe20000000000 */
[----:B------:R-:W-:Y:S01]  /*1bb0*/  UMOV UR7, 0x40000040 ;  /* 0x4000004000077882 */ /* 0x000fe20000000000 */
[----:B------:R-:W-:Y:S02]  /*1bc0*/  WARPGROUP.DEPBAR.LE gsb0, 0x0 ;  /* 0x00008000000079c5 */ /* 0x000fe40000010000 */
[----:B------:R-:W-:-:S06]  /*1bd0*/  WARPGROUP.ARRIVE ;  /* 0x00000000000079c5 */ /* 0x000fcc0000000000 */
[----:B------:R-:W-:Y:S01]  /*1be0*/  HGMMA.64x64x16.F32 R24, gdesc[UR4], R24, gsb0 ;  /* 0x00e00000041879f0 */ /* 0x000fe20008000818 */
        /* <DEDUP_REMOVED lines=13> */
[----:B------:R-:W-:Y:S03]  /*1cc0*/  HGMMA.64x64x16.F32 R24, gdesc[UR4], R24, gsb0 ;  /* 0x00e00000041879f0 */ /* 0x000fe60008000818 */
[----:B------:R-:W-:Y:S02]  /*1cd0*/  WARPGROUP.DEPBAR.LE gsb0, 0x0 ;  /* 0x00008000000079c5 */ /* 0x000fe40000010000 */
[----:B------:R-:W-:Y:S05]  /*1ce0*/  @!P1 BRA `(.L_x_29) ;  /* 0x0000000400109947 */ /* 0x000fea0003800000 */
[----:B------:R-:W-:Y:S02]  /*1cf0*/  UIADD3 UR4, UR43, 0x1, URZ ;  /* 0x000000012b047890 */ /* 0x000fe4000fffe03f */
[----:B------:R-:W-:Y:S02]  /*1d00*/  MOV R3, UR43 ;  /* 0x0000002b00037c02 */ /* 0x000fe40008000f00 */
[----:B------:R-:W-:-:S04]  /*1d10*/  UISETP.NE.AND UP0, UPT, UR4, 0x8, UPT ;  /* 0x000000080400788c */ /* 0x000fc8000bf05270 */
[----:B------:R-:W-:Y:S02]  /*1d20*/  USEL UR5, URZ, 0x1, UP0 ;  /* 0x000000013f057887 */ /* 0x000fe40008000000 */
[----:B------:R-:W-:Y:S02]  /*1d30*/  USEL UR10, UR4, URZ, UP0 ;  /* 0x0000003f040a7287 */ /* 0x000fe40008000000 */
[----:B------:R-:W-:-:S06]  /*1d40*/  ULOP3.LUT UR5, UR40, UR5, URZ, 0x3c, !UPT ;  /* 0x0000000528057292 */ /* 0x000fcc000f8e3c3f */
[----:B------:R-:W-:-:S07]  /*1d50*/  IMAD.U32 R6, RZ, RZ, UR5 ;  /* 0x00000005ff067e24 */ /* 0x000fce000f8e00ff */
.L_x_36:
[----:B------:R-:W-:Y:S05]  /*1d60*/  @!P0 BRA `(.L_x_30) ;  /* 0x0000000000048947 */ /* 0x000fea0003800000 */
[----:B------:R-:W-:Y:S01]  /*1d70*/  BPT.TRAP 0x1 ;  /* 0x000000040000795c */ /* 0x000fe20000300000 */
.L_x_30:
[----:B------:R-:W-:Y:S01]  /*1d80*/  ULEA UR4, UR10, UR52, 0x3 ;  /* 0x000000340a047291 */ /* 0x000fe2000f8e183f */
[----:B--2---:R-:W-:-:S08]  /*1d90*/  SHF.L.U32 R4, R6, 0x1f, RZ ;  /* 0x0000001f06047819 */ /* 0x004fd000000006ff */
[----:B------:R1:W2:Y:S01]  /*1da0*/  SYNCS.PHASECHK.TRANS64.TRYWAIT P1, [UR4], R4 ;  /* 0x00000004ff0075a7 */ /* 0x0002a20008020144 */
[----:B------:R-:W-:Y:S05]  /*1db0*/  @!P0 BRA `(.L_x_31) ;  /* 0x0000000000048947 */ /* 0x000fea0003800000 */
[----:B------:R-:W-:Y:S01]  /*1dc0*/  BPT.TRAP 0x1 ;  /* 0x000000040000795c */ /* 0x000fe20000300000 */
.L_x_31:
[----:B--2---:R-:W-:Y:S05]  /*1dd0*/  @P1 BRA `(.L_x_32) ;  /* 0x0000000000081947 */ /* 0x004fea0003800000 */
[----:B------:R-:W2:Y:S02]  /*1de0*/  SYNCS.PHASECHK.TRANS64.TRYWAIT P1, [UR4], R4 ;  /* 0x00000004ff0075a7 */ /* 0x000ea40008020144 */
[----:B--2---:R-:W-:Y:S05]  /*1df0*/  @!P1 BRA `(.L_x_33) ;  /* 0x0000007c00f89947 */ /* 0x004fea0003800000 */
.L_x_32:
[----:B------:R-:W-:Y:S01]  /*1e00*/  ULEA UR11, UR10, UR8, 0xa ;  /* 0x000000080a0b7291 */ /* 0x000fe2000f8e503f */
[----:B------:R-:W-:Y:S01]  /*1e10*/  WARPGROUP.ARRIVE ;  /* 0x00000000000079c5 */ /* 0x000fe20000000000 */
[----:B------:R-:W-:Y:S01]  /*1e20*/  ULEA UR12, UR10, UR9, 0x9 ;  /* 0x000000090a0c7291 */ /* 0x000fe2000f8e483f */
[----:B------:R-:W-:Y:S01]  /*1e30*/  UMOV UR5, 0x40000040 ;  /* 0x4000004000057882 */ /* 0x000fe20000000000 */
[----:B------:R-:W-:-:S03]  /*1e40*/  UMOV UR7, 0x40000040 ;  /* 0x4000004000077882 */ /* 0x000fc60000000000 */
[----:B------:R-:W-:Y:S02]  /*1e50*/  UMOV UR4, UR11 ;  /* 0x0000000b00047c82 */ /* 0x000fe40008000000 */
[----:B------:R-:W-:Y:S02]  /*1e60*/  UMOV UR6, UR12 ;  /* 0x0000000c00067c82 */ /* 0x000fe40008000000 */
[----:B------:R-:W-:Y:S01]  /*1e70*/  HGMMA.64x64x16.F32 R24, gdesc[UR4], R24, gsb0 ;  /* 0x00e00000041879f0 */ /* 0x000fe20008000818 */
[----:B------:R-:W-:Y:S02]  /*1e80*/  UIADD3 UR4, UR11, 0x2, URZ ;  /* 0x000000020b047890 */ /* 0x000fe4000fffe03f */
[----:B------:R-:W-:Y:S01]  /*1e90*/  UIADD3 UR6, UR12, 0x2, URZ ;  /* 0x000000020c067890 */ /* 0x000fe2000fffe03f */
[----:B------:R-:W-:Y:S01]  /*1ea0*/  UMOV UR5, 0x40000040 ;  /* 0x4000004000057882 */ /* 0x000fe20000000000 */
[----:B------:R-:W-:Y:S01]  /*1eb0*/  UMOV UR7, 0x40000040 ;  /* 0x4000004000077882 */ /* 0x000fe20000000000 */
[----:B------:R-:W-:-:S02]  /*1ec0*/  WARPGROUP.DEPBAR.LE gsb0, 0x0 ;  /* 0x00008000000079c5 */ /* 0x000fc40000010000 */
        /* <DEDUP_REMOVED lines=18> */
[----:B------:R-:W-:Y:S01]  /*1ff0*/  BPT.TRAP 0x1 ;  /* 0x000000040000795c */ /* 0x000fe20000300000 */
.L_x_34:
[----:B------:R-:W-:-:S13]  /*2000*/  ISETP.NE.AND P1, PT, R57, RZ, PT ;  /* 0x000000ff3900720c */ /* 0x000fda0003f25270 */
[----:B-12---:R-:W-:-:S05]  /*2010*/  @P1 LEA R4, R3, UR52, 0x3 ;  /* 0x0000003403041c11 */ /* 0x006fca000f8e18ff */
[----:B------:R-:W-:-:S05]  /*2020*/  @P1 VIADD R5, R4, 0x40 ;  /* 0x0000004004051836 */ /* 0x000fca0000000000 */
[----:B------:R-:W-:-:S04]  /*2030*/  @P1 PRMT R5, R56, 0x654, R5 ;  /* 0x0000065438051816 */ /* 0x000fc80000000005 */
[----:B------:R1:W-:Y:S01]  /*2040*/  @P1 SYNCS.ARRIVE.TRANS64.RED.A1T0 RZ, [R5+URZ], RZ ;  /* 0x000000ff05ff19a7 */ /* 0x0003e2000810043f */
[----:B------:R-:W-:-:S13]  /*2050*/  ISETP.GT.U32.AND P1, PT, R22, 0x1, PT ;  /* 0x000000011600780c */ /* 0x000fda0003f24070 */
[----:B-1----:R-:W-:Y:S05]  /*2060*/  @P1 BRA `(.L_x_35) ;  /* 0x0000000000041947 */ /* 0x002fea0003800000 */
[----:B------:R-:W-:Y:S01]  /*2070*/  BPT.TRAP 0x1 ;  /* 0x000000040000795c */ /* 0x000fe20000300000 */
.L_x_35:
[----:B------:R-:W-:Y:S01]  /*2080*/  UIADD3 UR10, UR10, 0x1, URZ ;  /* 0x000000010a0a7890 */ /* 0x000fe2000fffe03f */
[C---:B------:R-:W-:Y:S01]  /*2090*/  ISETP.GT.AND P2, PT, R0.reuse, 0x1, PT ;  /* 0x000000010000780c */ /* 0x040fe20003f44270 */
[----:B------:R-:W-:Y:S01]  /*20a0*/  VIADD R0, R0, 0xffffffff ;  /* 0xffffffff00007836 */ /* 0x000fe20000000000 */
[----:B------:R-:W-:Y:S01]  /*20b0*/  IADD3 R3, R3, 0x1, RZ ;  /* 0x0000000103037810 */ /* 0x000fe20007ffe0ff */
[----:B------:R-:W-:-:S03]  /*20c0*/  UISETP.NE.AND UP0, UPT, UR10, 0x8, UPT ;  /* 0x000000080a00788c */ /* 0x000fc6000bf05270 */
[C---:B------:R-:W-:Y:S01]  /*20d0*/  ISETP.NE.AND P1, PT, R3.reuse, 0x8, PT ;  /* 0x000000080300780c */ /* 0x040fe20003f25270 */
[----:B------:R-:W-:Y:S02]  /*20e0*/  USEL UR4, URZ, 0x1, UP0 ;  /* 0x000000013f047887 */ /* 0x000fe40008000000 */
[----:B------:R-:W-:Y:S01]  /*20f0*/  USEL UR10, UR10, URZ, UP0 ;  /* 0x0000003f0a0a7287 */ /* 0x000fe20008000000 */
[----:B------:R-:W-:-:S03]  /*2100*/  SEL R3, R3, RZ, P1 ;  /* 0x000000ff03037207 */ /* 0x000fc60000800000 */
[----:B------:R-:W-:Y:S01]  /*2110*/  LOP3.LUT R6, R6, UR4, RZ, 0x3c, !PT ;  /* 0x0000000406067c12 */ /* 0x000fe2000f8e3cff */
[----:B------:R-:W-:Y:S07]  /*2120*/  @P2 BRA `(.L_x_36) ;  /* 0xfffffffc000c2947 */ /* 0x000fee000383ffff */
.L_x_29:
[----:B------:R-:W1:Y:S02]  /*2130*/  LDC R0, c[0x0][0x28c] ;  /* 0x0000a300ff007b82 */ /* 0x000e640000000800 */
[----:B-1----:R-:W-:-:S13]  /*2140*/  ISETP.GE.AND P1, PT, R0, 0x1, PT ;  /* 0x000000010000780c */ /* 0x002fda0003f26270 */
[----:B------:R-:W-:Y:S05]  /*2150*/  @!P1 BRA `(.L_x_37) ;  /* 0x0000000000449947 */ /* 0x000fea0003800000 */
[----:B------:R-:W-:Y:S05]  /*2160*/  @!P0 BRA `(.L_x_38) ;  /* 0x0000000000048947 */ /* 0x000fea0003800000 */
[----:B------:R-:W-:Y:S01]  /*2170*/  BPT.TRAP 0x1 ;  /* 0x000000040000795c */ /* 0x000fe20000300000 */
.L_x_38:
[----:B------:R-:W-:Y:S01]  /*2180*/  ISETP.NE.AND P0, PT, R57, RZ, PT ;  /* 0x000000ff3900720c */ /* 0x000fe20003f05270 */
[----:B------:R-:W-:Y:S01]  /*2190*/  UISETP.LT.AND UP1, UPT, UR50, 0x1, UPT ;  /* 0x000000013200788c */ /* 0x000fe2000bf21270 */
[----:B------:R-:W-:-:S11]  /*21a0*/  IMAD.U32 R3, RZ, RZ, UR52 ;  /* 0x00000034ff037e24 */ /* 0x000fd6000f8e00ff */
[----:B------:R-:W-:-:S05]  /*21b0*/  VOTEU.ANY UP0, P0 ;  /* 0x00000000003f7886 */ /* 0x000fca0000000100 */
[----:B------:R-:W-:-:S04]  /*21c0*/  @UP0 USEL UR4, UR50, 0x1, UP1 ;  /* 0x0000000132040887 */ /* 0x000fc80008800000 */
[----:B------:R-:W-:-:S06]  /*21d0*/  @UP0 UIADD3 UR4, UR43, UR50, -UR4 ;  /* 0x000000322b040290 */ /* 0x000fcc000fffe804 */
[----:B------:R-:W-:-:S05]  /*21e0*/  IMAD.U32 R0, RZ, RZ, UR4 ;  /* 0x00000004ff007e24 */ /* 0x000fca000f8e00ff */
[----:B------:R-:W-:-:S04]  /*21f0*/  @P0 SHF.L.U32 R0, R0, 0x3, RZ ;  /* 0x0000000300000819 */ /* 0x000fc800000006ff */
[----:B------:R-:W-:-:S04]  /*2200*/  @P0 LOP3.LUT R0, R0, 0x38, RZ, 0xc0, !PT ;  /* 0x0000003800000812 */ /* 0x000fc800078ec0ff */
[----:B------:R-:W-:-:S04]  /*2210*/  @P0 IADD3 R3, R3, 0x40, R0 ;  /* 0x0000004003030810 */ /* 0x000fc80007ffe000 */
[----:B------:R-:W-:-:S04]  /*2220*/  @P0 PRMT R3, R56, 0x654, R3 ;  /* 0x0000065438030816 */ /* 0x000fc80000000003 */
[----:B------:R1:W-:Y:S01]  /*2230*/  @P0 SYNCS.ARRIVE.TRANS64.RED.A1T0 RZ, [R3+URZ], RZ ;  /* 0x000000ff03ff09a7 */ /* 0x0003e2000810043f */
[----:B------:R-:W-:-:S13]  /*2240*/  ISETP.GT.U32.AND P0, PT, R22, 0x1, PT ;  /* 0x000000011600780c */ /* 0x000fda0003f04070 */
[----:B-1----:R-:W-:Y:S05]  /*2250*/  @P0 BRA `(.L_x_37) ;  /* 0x0000000000040947 */ /* 0x002fea0003800000 */
[----:B------:R-:W-:Y:S01]  /*2260*/  BPT.TRAP 0x1 ;  /* 0x000000040000795c */ /* 0x000fe20000300000 */
.L_x_37:
[----:B------:R-:W-:Y:S01]  /*2270*/  UIADD3 UR4, UR52, 0x200, URZ ;  /* 0x0000020034047890 */ /* 0x000fe2000fffe03f */
[----:B------:R-:W-:Y:S02]  /*2280*/  R2UR UR46, R23 ;  /* 0x00000000172e72ca */ /* 0x000fe400000e0000 */
[----:B------:R-:W-:Y:S01]  /*2290*/  R2UR UR45, R62 ;  /* 0x000000003e2d72ca */ /* 0x000fe200000e0000 */
[----:B------:R-:W-:-:S06]  /*22a0*/  ULOP3.LUT UP0, URZ, UR4, 0x1bf, URZ, 0xc0, !UPT ;  /* 0x000001bf043f7892 */ /* 0x000fcc000f80c03f */
[----:B------:R-:W-:-:S04]  /*22b0*/  PLOP3.LUT P0, PT, PT, PT, UP0, 0x80, 0x0 ;  /* 0x000000000000781c */ /* 0x000fc80003f0f008 */
[----:B------:R-:W-:Y:S02]  /*22c0*/  USHF.L.U32 UR46, UR46, 0x7, URZ ;  /* 0x000000072e2e7899 */ /* 0x000fe4000800063f */
[----:B------:R-:W-:-:S07]  /*22d0*/  USHF.L.U32 UR45, UR45, 0x6, URZ ;  /* 0x000000062d2d7899 */ /* 0x000fce000800063f */
[----:B------:R-:W-:Y:S05]  /*22e0*/  @!P0 BRA `(.L_x_39) ;  /* 0x00000000007c8947 */ /* 0x000fea0003800000 */
[----:B------:R-:W-:Y:S01]  /*22f0*/  MOV R23, 0x0 ;  /* 0x0000000000177802 */ /* 0x000fe20000000f00 */
[----:B------:R-:W-:Y:S01]  /*2300*/  ULDC.64 UR4, c[0x4][0x80] ;  /* 0x0100200000047ab9 */ /* 0x000fe20000000a00 */
[----:B------:R-:W-:Y:S01]  /*2310*/  ULDC.64 UR6, c[0x4][0x10] ;  /* 0x0100040000067ab9 */ /* 0x000fe20000000a00 */
[----:B--2---:R-:W-:Y:S01]  /*2320*/  IMAD.U32 R4, RZ, RZ, UR4 ;  /* 0x00000004ff047e24 */ /* 0x004fe2000f8e00ff */
[----:B------:R1:W2:Y:S01]  /*2330*/  LDC.64 R14, c[0x4][R23] ;  /* 0x01000000170e7b82 */ /* 0x0002a20000000a00 */
[----:B------:R-:W-:Y:S01]  /*2340*/  MOV R5, UR5 ;  /* 0x0000000500057c02 */ /* 0x000fe20008000f00 */
[----:B------:R-:W-:Y:S01]  /*2350*/  ULDC.64 UR4, c[0x4][0x88] ;  /* 0x0100220000047ab9 */ /* 0x000fe20000000a00 */
[----:B------:R-:W-:Y:S01]  /*2360*/  MOV R10, UR6 ;  /* 0x00000006000a7c02 */ /* 0x000fe20008000f00 */
[----:B------:R-:W-:Y:S01]  /*2370*/  IMAD.U32 R6, RZ, RZ, UR4 ;  /* 0x00000004ff067e24 */ /* 0x000fe2000f8e00ff */
[----:B------:R-:W-:Y:S01]  /*2380*/  MOV R12, 0x1 ;  /* 0x00000001000c7802 */ /* 0x000fe20000000f00 */
[----:B------:R-:W-:-:S02]  /*2390*/  IMAD.U32 R7, RZ, RZ, UR5 ;  /* 0x00000005ff077e24 */ /* 0x000fc4000f8e00ff */
[----:B------:R-:W-:Y:S02]  /*23a0*/  IMAD.U32 R11, RZ, RZ, UR7 ;  /* 0x00000007ff0b7e24 */ /* 0x000fe4000f8e00ff */
[----:B------:R-:W-:Y:S02]  /*23b0*/  IMAD.MOV.U32 R8, RZ, RZ, 0x70 ;  /* 0x00000070ff087424 */ /* 0x000fe400078e00ff */
[----:B-1----:R-:W-:-:S07]  /*23c0*/  IMAD.MOV.U32 R13, RZ, RZ, RZ ;  /* 0x000000ffff0d7224 */ /* 0x002fce00078e00ff */
[----:B------:R-:W-:-:S07]  /*23d0*/  LEPC R20, `(.L_x_40) ;  /* 0x000000001014794e */ /* 0x000fce0000000000 */
[----:B--23-5:R-:W-:Y:S05]  /*23e0*/  CALL.ABS.NOINC R14 ;  /* 0x000000000e007343 */ /* 0x02cfea0003c00000 */
.L_x_40:
[----:B------:R1:W2:Y:S01]  /*23f0*/  LDC.64 R14, c[0x4][R23] ;  /* 0x01000000170e7b82 */ /* 0x0002a20000000a00 */
[----:B------:R-:W-:Y:S01]  /*2400*/  ULDC.64 UR4, c[0x4][0x80] ;  /* 0x0100200000047ab9 */ /* 0x000fe20000000a00 */
[----:B------:R-:W-:Y:S01]  /*2410*/  ULDC.64 UR6, c[0x4][0x10] ;  /* 0x0100040000067ab9 */ /* 0x000fe20000000a00 */
[----:B------:R-:W-:Y:S01]  /*2420*/  IMAD.U32 R4, RZ, RZ, UR4 ;  /* 0x00000004ff047e24 */ /* 0x000fe2000f8e00ff */
[----:B------:R-:W-:Y:S01]  /*2430*/  MOV R5, UR5 ;  /* 0x0000000500057c02 */ /* 0x000fe20008000f00 */
[----:B------:R-:W-:Y:S01]  /*2440*/  ULDC.64 UR4, c[0x4][0x88] ;  /* 0x0100220000047ab9 */ /* 0x000fe20000000a00 */
[----:B------:R-:W-:Y:S01]  /*2450*/  MOV R10, UR6 ;  /* 0x00000006000a7c02 */ /* 0x000fe20008000f00 */
[----:B------:R-:W-:Y:S01]  /*2460*/  IMAD.U32 R6, RZ, RZ, UR4 ;  /* 0x00000004ff067e24 */ /* 0x000fe2000f8e00ff */
[----:B------:R-:W-:Y:S01]  /*2470*/  MOV R12, 0x1 ;  /* 0x00000001000c7802 */ /* 0x000fe20000000f00 */
[----:B------:R-:W-:Y:S02]  /*2480*/  IMAD.U32 R7, RZ, RZ, UR5 ;  /* 0x00000005ff077e24 */ /* 0x000fe4000f8e00ff */
[----:B------:R-:W-:-:S02]  /*2490*/  IMAD.U32 R11, RZ, RZ, UR7 ;  /* 0x00000007ff0b7e24 */ /* 0x000fc4000f8e00ff */
[----:B------:R-:W-:Y:S02]  /*24a0*/  IMAD.MOV.U32 R8, RZ, RZ, 0x70 ;  /* 0x00000070ff087424 */ /* 0x000fe400078e00ff */
[----:B-1----:R-:W-:-:S07]  /*24b0*/  IMAD.MOV.U32 R13, RZ, RZ, RZ ;  /* 0x000000ffff0d7224 */ /* 0x002fce00078e00ff */
[----:B------:R-:W-:-:S07]  /*24c0*/  LEPC R20, `(.L_x_39) ;  /* 0x000000001014794e */ /* 0x000fce0000000000 */
[----:B--2---:R-:W-:Y:S05]  /*24d0*/  CALL.ABS.NOINC R14 ;  /* 0x000000000e007343 */ /* 0x004fea0003c00000 */
.L_x_39:
[----:B------:R-:W1:Y:S02]  /*24e0*/  LDC.64 R6, c[0x0][0x590] ;  /* 0x00016400ff067b82 */ /* 0x000e640000000a00 */
[----:B-1----:R-:W-:-:S04]  /*24f0*/  ISETP.NE.U32.AND P2, PT, R6, RZ, PT ;  /* 0x000000ff0600720c */ /* 0x002fc80003f45070 */
[----:B------:R-:W-:-:S13]  /*2500*/  ISETP.NE.AND.EX P2, PT, R7, RZ, PT, P2 ;  /* 0x000000ff0700720c */ /* 0x000fda0003f45320 */
[----:B------:R-:W-:Y:S05]  /*2510*/  @!P2 BRA `(.L_x_41) ;  /* 0x000000000034a947 */ /* 0x000fea0003800000 */
[----:B------:R-:W-:Y:S02]  /*2520*/  ULDC.64 UR4, c[0x0][0x588] ;  /* 0x0001620000047ab9 */ /* 0x000fe40000000a00 */
[----:B------:R-:W-:-:S04]  /*2530*/  ISETP.NE.U32.AND P0, PT, RZ, UR4, PT ;  /* 0x00000004ff007c0c */ /* 0x000fc8000bf05070 */
[----:B------:R-:W-:-:S13]  /*2540*/  ISETP.NE.AND.EX P0, PT, RZ, UR5, PT, P0 ;  /* 0x00000005ff007c0c */ /* 0x000fda000bf05300 */
[----:B------:R-:W-:Y:S05]  /*2550*/  @!P0 BRA `(.L_x_42) ;  /* 0x0000000000188947 */ /* 0x000fea0003800000 */
[----:B--2---:R-:W1:Y:S01]  /*2560*/  LDC.64 R4, c[0x0][0x588] ;  /* 0x00016200ff047b82 */ /* 0x004e620000000a00 */
[----:B------:R-:W-:-:S04]  /*2570*/  IMAD R3, R6, UR47, RZ ;  /* 0x0000002f06037c24 */ /* 0x000fc8000f8e02ff */
[----:B-1----:R-:W-:-:S05]  /*2580*/  IMAD.WIDE R4, R3, 0x4, R4 ;  /* 0x0000000403047825 */ /* 0x002fca00078e0204 */
[----:B-----5:R1:W5:Y:S01]  /*2590*/  LDG.E R59, desc[UR54][R4.64] ;  /* 0x00000036043b7981 */ /* 0x020362000c1e1900 */
[----:B------:R-:W-:Y:S01]  /*25a0*/  IMAD.MOV.U32 R58, RZ, RZ, 0x1 ;  /* 0x00000001ff3a7424 */ /* 0x000fe200078e00ff */
[----:B------:R-:W-:Y:S06]  /*25b0*/  BRA `(.L_x_41) ;  /* 0x00000000000c7947 */ /* 0x000fec0003800000 */
.L_x_42:
[----:B------:R-:W-:Y:S01]  /*25c0*/  ULDC UR4, c[0x0][0x580] ;  /* 0x0001600000047ab9 */ /* 0x000fe20000000800 */
[----:B------:R-:W-:Y:S01]  /*25d0*/  MOV R58, 0x1 ;  /* 0x00000001003a7802 */ /* 0x000fe20000000f00 */
[----:B-----5:R-:W-:-:S07]  /*25e0*/  IMAD.U32 R59, RZ, RZ, UR4 ;  /* 0x00000004ff3b7e24 */ /* 0x020fce000f8e00ff */
.L_x_41:
[----:B-12---:R-:W1:Y:S02]  /*25f0*/  LDC.64 R4, c[0x0][0x5b0] ;  /* 0x00016c00ff047b82 */ /* 0x006e640000000a00 */
[----:B-1----:R-:W-:-:S04]  /*2600*/  ISETP.NE.U32.AND P0, PT, R4, RZ, PT ;  /* 0x000000ff0400720c */ /* 0x002fc80003f05070 */
[----:B------:R-:W-:-:S13]  /*2610*/  ISETP.NE.AND.EX P0, PT, R5, RZ, PT, P0 ;  /* 0x000000ff0500720c */ /* 0x000fda0003f05300 */
[----:B------:R-:W-:Y:S05]  /*2620*/  @!P0 BRA `(.L_x_43) ;  /* 0x00000000002c8947 */ /* 0x000fea0003800000 */
[----:B------:R-:W-:Y:S02]  /*2630*/  ULDC.64 UR4, c[0x0][0x5a8] ;  /* 0x00016a0000047ab9 */ /* 0x000fe40000000a00 */
[----:B------:R-:W-:-:S04]  /*2640*/  ISETP.NE.U32.AND P0, PT, RZ, UR4, PT ;  /* 0x00000004ff007c0c */ /* 0x000fc8000bf05070 */
[----:B------:R-:W-:-:S13]  /*2650*/  ISETP.NE.AND.EX P0, PT, RZ, UR5, PT, P0 ;  /* 0x00000005ff007c0c */ /* 0x000fda000bf05300 */
[----:B------:R-:W-:Y:S05]  /*2660*/  @!P0 BRA `(.L_x_44) ;  /* 0x0000000000148947 */ /* 0x000fea0003800000 */
[----:B---3-5:R-:W1:Y:S01]  /*2670*/  LDC.64 R60, c[0x0][0x5a8] ;  /* 0x00016a00ff3c7b82 */ /* 0x028e620000000a00 */
[----:B------:R-:W-:-:S04]  /*2680*/  IMAD R3, R4, UR47, RZ ;  /* 0x0000002f04037c24 */ /* 0x000fc8000f8e02ff */
[----:B-1----:R-:W-:-:S06]  /*2690*/  IMAD.WIDE R60, R3, 0x4, R60 ;  /* 0x00000004033c7825 */ /* 0x002fcc00078e023c */
[----:B------:R1:W5:Y:S01]  /*26a0*/  LDG.E R60, desc[UR54][R60.64] ;  /* 0x000000363c3c7981 */ /* 0x000362000c1e1900 */
[----:B------:R-:W-:Y:S05]  /*26b0*/  BRA `(.L_x_43) ;  /* 0x0000000000087947 */ /* 0x000fea0003800000 */
.L_x_44:
[----:B------:R-:W-:Y:S02]  /*26c0*/  ULDC UR4, c[0x0][0x5a0] ;  /* 0x0001680000047ab9 */ /* 0x000fe40000000800 */
[----:B-----5:R-:W-:-:S07]  /*26d0*/  IMAD.U32 R60, RZ, RZ, UR4 ;  /* 0x00000004ff3c7e24 */ /* 0x020fce000f8e00ff */
.L_x_43:
[----:B------:R-:W-:Y:S01]  /*26e0*/  ULDC.64 UR4, c[0x0][0x588] ;  /* 0x0001620000047ab9 */ /* 0x000fe20000000a00 */
[----:B------:R-:W-:Y:S01]  /*26f0*/  ISETP.NE.U32.AND P3, PT, R6, RZ, PT ;  /* 0x000000ff0600720c */ /* 0x000fe20003f65070 */
[----:B------:R-:W-:Y:S02]  /*2700*/  UISETP.NE.U32.AND UP0, UPT, UR4, URZ, UPT ;  /* 0x0000003f0400728c */ /* 0x000fe4000bf05070 */
[----:B------:R-:W-:Y:S02]  /*2710*/  ISETP.NE.U32.AND P4, PT, RZ, UR4, PT ;  /* 0x00000004ff007c0c */ /* 0x000fe4000bf85070 */
[----:B------:R-:W-:Y:S01]  /*2720*/  ISETP.NE.AND.EX P3, PT, R7, RZ, PT, P3 ;  /* 0x000000ff0700720c */ /* 0x000fe20003f65330 */
[----:B------:R-:W-:Y:S02]  /*2730*/  UISETP.NE.AND.EX UP0, UPT, UR5, URZ, UPT, UP0 ;  /* 0x0000003f0500728c */ /* 0x000fe4000bf05300 */
[----:B------:R-:W-:Y:S02]  /*2740*/  ISETP.NE.AND.EX P4, PT, RZ, UR5, PT, P4 ;  /* 0x00000005ff007c0c */ /* 0x000fe4000bf85340 */
[----:B------:R-:W-:-:S02]  /*2750*/  PLOP3.LUT P0, PT, PT, PT, PT, 0x8, 0x0 ;  /* 0x000000000000781c */ /* 0x000fc40003f0e170 */
[----:B------:R-:W-:-:S04]  /*2760*/  PLOP3.LUT P1, PT, PT, PT, UP0, 0x80, 0x0 ;  /* 0x000000000000781c */ /* 0x000fc80003f2f008 */
[----:B------:R-:W-:-:S05]  /*2770*/  PLOP3.LUT P1, PT, P1, PT, PT, 0x8, 0x0 ;  /* 0x000000000000781c */ /* 0x000fca0000f2e170 */
[----:B------:R-:W-:Y:S08]  /*2780*/  @P4 BRA P3, `(.L_x_45) ;  /* 0x0000000000244947 */ /* 0x000ff00001800000 */
[----:B------:R-:W-:Y:S04]  /*2790*/  BSSY B0, `(.L_x_45) ;  /* 0x0000008000007945 */ /* 0x000fe80003800000 */
[----:B------:R-:W-:Y:S05]  /*27a0*/  @!P2 BRA `(.L_x_46) ;  /* 0x000000000014a947 */ /* 0x000fea0003800000 */
[----:B------:R-:W-:Y:S02]  /*27b0*/  LOP3.LUT P3, RZ, R58, 0xff, RZ, 0xc0, !PT ;  /* 0x000000ff3aff7812 */ /* 0x000fe4000786c0ff */
[----:B------:R-:W-:-:S11]  /*27c0*/  PLOP3.LUT P0, PT, P1, PT, PT, 0x80, 0x0 ;  /* 0x000000000000781c */ /* 0x000fd60000f0f070 */
[----:B------:R-:W-:Y:S05]  /*27d0*/  @!P3 BRA `(.L_x_47) ;  /* 0x00000000000cb947 */ /* 0x000fea0003800000 */
[----:B-----5:R-:W-:Y:S01]  /*27e0*/  FSETP.EQ.AND P0, PT, R59, RZ, PT ;  /* 0x000000ff3b00720b */ /* 0x020fe20003f02000 */
[----:B------:R-:W-:-:S12]  /*27f0*/  BRA `(.L_x_47) ;  /* 0x0000000000047947 */ /* 0x000fd80003800000 */
.L_x_46:
[----:B-----5:R-:W-:-:S13]  /*2800*/  FSETP.EQ.AND P0, PT, R59, RZ, PT ;  /* 0x000000ff3b00720b */ /* 0x020fda0003f02000 */
.L_x_47:
[----:B------:R-:W-:Y:S05]  /*2810*/  BSYNC B0 ;  /* 0x0000000000007941 */ /* 0x000fea0003800000 */
.L_x_45:
[----:B------:R-:W-:Y:S04]  /*2820*/  BSSY B0, `(.L_x_48) ;  /* 0x0000007000007945 */ /* 0x000fe80003800000 */
[----:B------:R-:W-:Y:S05]  /*2830*/  @!P2 BRA `(.L_x_49) ;  /* 0x000000000010a947 */ /* 0x000fea0003800000 */
[----:B------:R-:W-:-:S13]  /*2840*/  LOP3.LUT P2, RZ, R58, 0xff, RZ, 0xc0, !PT ;  /* 0x000000ff3aff7812 */ /* 0x000fda000784c0ff */
[----:B------:R-:W-:Y:S05]  /*2850*/  @!P2 BRA `(.L_x_50) ;  /* 0x00000000000ca947 */ /* 0x000fea0003800000 */
[----:B-----5:R-:W-:Y:S01]  /*2860*/  FSETP.EQ.AND P1, PT, R59, RZ, PT ;  /* 0x000000ff3b00720b */ /* 0x020fe20003f22000 */
[----:B------:R-:W-:-:S12]  /*2870*/  BRA `(.L_x_50) ;  /* 0x0000000000047947 */ /* 0x000fd80003800000 */
.L_x_49:
[----:B-----5:R-:W-:-:S13]  /*2880*/  FSETP.EQ.AND P1, PT, R59, RZ, PT ;  /* 0x000000ff3b00720b */ /* 0x020fda0003f22000 */
.L_x_50:
[----:B------:R-:W-:Y:S05]  /*2890*/  BSYNC B0 ;  /* 0x0000000000007941 */ /* 0x000fea0003800000 */
.L_x_48:
[----:B------:R-:W-:Y:S01]  /*28a0*/  ULOP3.LUT UR4, UR49, 0x1, URZ, 0x3c, !UPT ;  /* 0x0000000131047892 */ /* 0x000fe2000f8e3c3f */
[----:B------:R-:W-:Y:S01]  /*28b0*/  BSSY B0, `(.L_x_51) ;  /* 0x0000030000007945 */ /* 0x000fe20003800000 */
[----:B------:R-:W-:Y:S02]  /*28c0*/  MOV R13, UR48 ;  /* 0x00000030000d7c02 */ /* 0x000fe40008000f00 */
[----:B------:R-:W-:Y:S02]  /*28d0*/  CS2R R6, SRZ ;  /* 0x0000000000067805 */ /* 0x000fe4000001ff00 */
[----:B------:R-:W-:Y:S02]  /*28e0*/  CS2R R4, SRZ ;  /* 0x0000000000047805 */ /* 0x000fe4000001ff00 */
[----:B------:R-:W-:Y:S01]  /*28f0*/  CS2R R10, SRZ ;  /* 0x00000000000a7805 */ /* 0x000fe2000001ff00 */
[----:B------:R-:W-:Y:S01]  /*2900*/  IMAD.U32 R12, RZ, RZ, UR4 ;  /* 0x00000004ff0c7e24 */ /* 0x000fe2000f8e00ff */
[----:B------:R-:W-:Y:S01]  /*2910*/  CS2R R8, SRZ ;  /* 0x0000000000087805 */ /* 0x000fe2000001ff00 */
[----:B------:R-:W-:Y:S06]  /*2920*/  @P0 BRA `(.L_x_52) ;  /* 0x0000000000a00947 */ /* 0x000fec0003800000 */
[----:B------:R-:W-:-:S13]  /*2930*/  ISETP.NE.AND P2, PT, R64, 0x3, PT ;  /* 0x000000034000780c */ /* 0x000fda0003f45270 */
[----:B------:R-:W-:Y:S05]  /*2940*/  @!P2 BRA `(.L_x_53) ;  /* 0x000000000004a947 */ /* 0x000fea0003800000 */
[----:B------:R-:W-:Y:S01]  /*2950*/  BPT.TRAP 0x1 ;  /* 0x000000040000795c */ /* 0x000fe20000300000 */
.L_x_53:
[----:B------:R-:W-:Y:S01]  /*2960*/  IMAD.U32 R3, RZ, RZ, UR48 ;  /* 0x00000030ff037e24 */ /* 0x000fe2000f8e00ff */
[----:B------:R-:W-:Y:S02]  /*2970*/  SHF.L.U32 R0, R12, 0x1f, RZ ;  /* 0x0000001f0c007819 */ /* 0x000fe400000006ff */
[----:B------:R-:W-:Y:S02]  /*2980*/  CS2R R6, SRZ ;  /* 0x0000000000067805 */ /* 0x000fe4000001ff00 */
[----:B------:R-:W-:-:S04]  /*2990*/  LEA R3, R3, UR52, 0x3 ;  /* 0x0000003403037c11 */ /* 0x000fc8000f8e18ff */
[----:B------:R-:W2:Y:S02]  /*29a0*/  SYNCS.PHASECHK.TRANS64.TRYWAIT P2, [R3+URZ+0x80], R0 ;  /* 0x00008000030075a7 */ /* 0x000ea4000804017f */
[----:B--2---:R-:W-:Y:S05]  /*29b0*/  @!P2 BRA `(.L_x_54) ;  /* 0x000000740020a947 */ /* 0x004fea0003800000 */
.L_x_236:
[----:B------:R-:W-:Y:S02]  /*29c0*/  CS2R R4, SRZ ;  /* 0x0000000000047805 */ /* 0x000fe4000001ff00 */
[----:B------:R-:W-:Y:S02]  /*29d0*/  CS2R R10, SRZ ;  /* 0x00000000000a7805 */ /* 0x000fe4000001ff00 */
[----:B------:R-:W-:Y:S01]  /*29e0*/  CS2R R8, SRZ ;  /* 0x0000000000087805 */ /* 0x000fe2000001ff00 */
[----:B------:R-:W-:Y:S06]  /*29f0*/  @P1 BRA `(.L_x_55) ;  /* 0x0000000000541947 */ /* 0x000fec0003800000 */
[C---:B--2---:R-:W-:Y:S01]  /*2a00*/  IMAD.SHL.U32 R3, R18.reuse, 0x20, RZ ;  /* 0x0000002012037824 */ /* 0x044fe200078e00ff */
[C---:B------:R-:W-:Y:S01]  /*2a10*/  SHF.L.U32 R0, R18.reuse, 0x4, RZ ;  /* 0x0000000412007819 */ /* 0x040fe200000006ff */
[----:B------:R-:W-:Y:S01]  /*2a20*/  IMAD.SHL.U32 R7, R18, 0x4, RZ ;  /* 0x0000000412077824 */ /* 0x000fe200078e00ff */
[----:B------:R-:W-:Y:S01]  /*2a30*/  SHF.R.U32.HI R5, RZ, 0x1, R18 ;  /* 0x00000001ff057819 */ /* 0x000fe20000011612 */
[----:B------:R-:W-:Y:S05]  /*2a40*/  WARPSYNC.ALL ;  /* 0x0000000000007948 */ /* 0x000fea0003800000 */
[----:B------:R-:W-:Y:S02]  /*2a50*/  LOP3.LUT R0, R0, 0xe00, RZ, 0xc0, !PT ;  /* 0x00000e0000007812 */ /* 0x000fe400078ec0ff */
[----:B------:R-:W-:-:S02]  /*2a60*/  LOP3.LUT R4, R3, 0xc0, RZ, 0xc0, !PT ;  /* 0x000000c003047812 */ /* 0x000fc400078ec0ff */
[----:B------:R-:W-:Y:S02]  /*2a70*/  LOP3.LUT R0, R0, 0x20, R3, 0xf8, !PT ;  /* 0x0000002000007812 */ /* 0x000fe400078ef803 */
[----:B------:R-:W-:Y:S02]  /*2a80*/  LOP3.LUT R4, R4, 0x8, R5, 0xf8, !PT ;  /* 0x0000000804047812 */ /* 0x000fe400078ef805 */
[----:B------:R-:W-:Y:S02]  /*2a90*/  LOP3.LUT R0, R0, 0x100, R3, 0xf8, !PT ;  /* 0x0000010000007812 */ /* 0x000fe400078ef803 */
[----:B------:R-:W-:Y:S02]  /*2aa0*/  LOP3.LUT R7, R4, 0x18, R7, 0x78, !PT ;  /* 0x0000001804077812 */ /* 0x000fe400078e7807 */
[----:B------:R-:W-:Y:S02]  /*2ab0*/  MOV R3, UR48 ;  /* 0x0000003000037c02 */ /* 0x000fe40008000f00 */
[----:B------:R-:W-:-:S02]  /*2ac0*/  LOP3.LUT R0, R0, R7, RZ, 0xfc, !PT ;  /* 0x0000000700007212 */ /* 0x000fc400078efcff */
[----:B------:R-:W-:-:S03]  /*2ad0*/  LOP3.LUT P2, RZ, R18, 0x4, RZ, 0xc0, !PT ;  /* 0x0000000412ff7812 */ /* 0x000fc6000784c0ff */
[----:B------:R-:W-:-:S05]  /*2ae0*/  IMAD R0, R3, 0x1000, R0 ;  /* 0x0000100003007824 */ /* 0x000fca00078e0200 */
[----:B------:R-:W-:-:S04]  /*2af0*/  LEA R0, R0, UR52, 0x1 ;  /* 0x0000003400007c11 */ /* 0x000fc8000f8e08ff */
[C---:B------:R-:W-:Y:S01]  /*2b00*/  IADD3 R4, R0.reuse, 0x220, RZ ;  /* 0x0000022000047810 */ /* 0x040fe20007ffe0ff */
[----:B------:R-:W-:Y:S01]  /*2b10*/  VIADD R3, R0, 0x200 ;  /* 0x0000020000037836 */ /* 0x000fe20000000000 */
[----:B------:R4:W2:Y:S03]  /*2b20*/  LDSM.16.M88.4 R8, [R0+0x200] ;  /* 0x000200000008783b */ /* 0x0008a60000000200 */
[----:B------:R-:W-:-:S06]  /*2b30*/  @P2 VIADD R4, R3, 0xffffffe0 ;  /* 0xffffffe003042836 */ /* 0x000fcc0000000000 */
[----:B----4-:R-:W1:Y:S02]  /*2b40*/  LDSM.16.M88.4 R4, [R4] ;  /* 0x000000000404783b */ /* 0x010e640000000200 */
.L_x_55:
[----:B------:R-:W-:-:S04]  /*2b50*/  UIADD3 UR4, UR48, 0x1, URZ ;  /* 0x0000000130047890 */ /* 0x000fc8000fffe03f */
[----:B------:R-:W-:-:S04]  /*2b60*/  UISETP.NE.AND UP0, UPT, UR4, 0x3, UPT ;  /* 0x000000030400788c */ /* 0x000fc8000bf05270 */
[----:B------:R-:W-:Y:S02]  /*2b70*/  USEL UR5, URZ, 0x1, UP0 ;  /* 0x000000013f057887 */ /* 0x000fe40008000000 */
[----:B------:R-:W-:-:S04]  /*2b80*/  USEL UR4, UR4, URZ, UP0 ;  /* 0x0000003f04047287 */ /* 0x000fc80008000000 */
[----:B------:R-:W-:Y:S02]  /*2b90*/  LOP3.LUT R12, R12, UR5, RZ, 0x3c, !PT ;  /* 0x000000050c0c7c12 */ /* 0x000fe4000f8e3cff */
[----:B------:R-:W-:-:S07]  /*2ba0*/  IMAD.U32 R13, RZ, RZ, UR4 ;  /* 0x00000004ff0d7e24 */ /* 0x000fce000f8e00ff */
.L_x_52:
[----:B------:R-:W-:Y:S05]  /*2bb0*/  BSYNC B0 ;  /* 0x0000000000007941 */ /* 0x000fea0003800000 */
.L_x_51:
[--C-:B--2---:R-:W-:Y:S02]  /*2bc0*/  HADD2.F32 R14, -RZ, R8.reuse.H0_H0 ;  /* 0x20000008ff0e7230 */ /* 0x104fe40000004100 */
[C---:B-----5:R-:W-:Y:S01]  /*2bd0*/  FMUL R24, R60.reuse, R24 ;  /* 0x000000183c187220 */ /* 0x060fe20000400000 */
[----:B------:R-:W-:Y:S02]  /*2be0*/  HADD2.F32 R0, -RZ, R8.H1_H1 ;  /* 0x30000008ff007230 */ /* 0x000fe40000004100 */
[C---:B------:R-:W-:Y:S01]  /*2bf0*/  FMUL R62, R60.reuse, R25 ;  /* 0x000000193c3e7220 */ /* 0x040fe20000400000 */
[----:B------:R-:W-:Y:S02]  /*2c00*/  HADD2.F32 R20, -RZ, R9.H0_H0 ;  /* 0x20000009ff147230 */ /* 0x000fe40000004100 */
[----:B------:R-:W-:Y:S01]  /*2c10*/  FMUL R3, R60, R26 ;  /* 0x0000001a3c037220 */ /* 0x000fe20000400000 */
[----:B------:R-:W-:Y:S01]  /*2c20*/  MOV R86, 0x3bbb989d ;  /* 0x3bbb989d00567802 */ /* 0x000fe20000000f00 */
[C---:B------:R-:W-:Y:S01]  /*2c30*/  FFMA R14, R59.reuse, R14, R24 ;  /* 0x0000000e3b0e7223 */ /* 0x040fe20000000018 */
[C---:B------:R-:W-:Y:S01]  /*2c40*/  FFMA R15, R59.reuse, R0, R62 ;  /* 0x000000003b0f7223 */ /* 0x040fe2000000003e */
[----:B------:R-:W-:Y:S01]  /*2c50*/  FFMA R20, R59, R20, R3 ;  /* 0x000000143b147223 */ /* 0x000fe20000000003 */
[----:B------:R-:W-:-:S02]  /*2c60*/  HADD2.F32 R0, -RZ, R11.H0_H0 ;  /* 0x2000000bff007230 */ /* 0x000fc40000004100 */
[----:B------:R-:W-:Y:S01]  /*2c70*/  FFMA.SAT R3, -R14, R86, 0.5 ;  /* 0x3f0000000e037423 */ /* 0x000fe20000002156 */
[----:B------:R-:W-:Y:S02]  /*2c80*/  IMAD.MOV.U32 R87, RZ, RZ, 0x437c0000 ;  /* 0x437c0000ff577424 */ /* 0x000fe400078e00ff */
[C---:B------:R-:W-:Y:S01]  /*2c90*/  FMUL R25, R60.reuse, R30 ;  /* 0x0000001e3c197220 */ /* 0x040fe20000400000 */
[----:B------:R-:W-:Y:S02]  /*2ca0*/  HADD2.F32 R26, -RZ, R10.H0_H0 ;  /* 0x2000000aff1a7230 */ /* 0x000fe40000004100 */
[----:B------:R-:W-:Y:S01]  /*2cb0*/  FMUL R23, R60, R28 ;  /* 0x0000001c3c177220 */ /* 0x000fe20000400000 */
[----:B------:R-:W-:Y:S01]  /*2cc0*/  FFMA.RM R3, R3, R87, 12582913 ;  /* 0x4b40000103037423 */ /* 0x000fe20000004057 */
[----:B------:R-:W-:Y:S01]  /*2cd0*/  FFMA R25, R59, R0, R25 ;  /* 0x000000003b197223 */ /* 0x000fe20000000019 */
[----:B-1----:R-:W-:Y:S02]  /*2ce0*/  HADD2.F32 R0, -RZ, R4.H0_H0 ;  /* 0x20000004ff007230 */ /* 0x002fe40000004100 */
[----:B------:R-:W-:Y:S01]  /*2cf0*/  FFMA.SAT R30, -R15, R86, 0.5 ;  /* 0x3f0000000f1e7423 */ /* 0x000fe20000002156 */
[----:B------:R-:W-:-:S02]  /*2d00*/  HADD2.F32 R24, -RZ, R9.H1_H1 ;  /* 0x30000009ff187230 */ /* 0x000fc40000004100 */
[C---:B------:R-:W-:Y:S01]  /*2d10*/  FMUL R28, R60.reuse, R29 ;  /* 0x0000001d3c1c7220 */ /* 0x040fe20000400000 */
[C---:B------:R-:W-:Y:S01]  /*2d20*/  FMUL R32, R60.reuse, R32 ;  /* 0x000000203c207220 */ /* 0x040fe20000400000 */
[----:B------:R-:W-:Y:S01]  /*2d30*/  FMUL R21, R60, R27 ;  /* 0x0000001b3c157220 */ /* 0x000fe20000400000 */
[----:B------:R-:W-:Y:S01]  /*2d40*/  FADD R29, R3, -12583039 ;  /* 0xcb40007f031d7421 */ /* 0x000fe20000000000 */
[C---:B------:R-:W-:Y:S01]  /*2d50*/  FFMA R23, R59.reuse, R26, R23 ;  /* 0x0000001a3b177223 */ /* 0x040fe20000000017 */
[----:B------:R-:W-:Y:S02]  /*2d60*/  HADD2.F32 R26, -RZ, R11.H1_H1 ;  /* 0x3000000bff1a7230 */ /* 0x000fe40000004100 */
[----:B---3--:R-:W-:Y:S01]  /*2d70*/  FFMA.RM R61, R30, R87, 12582913 ;  /* 0x4b4000011e3d7423 */ /* 0x008fe20000004057 */
[----:B------:R-:W-:Y:S01]  /*2d80*/  FMUL R31, R60, R31 ;  /* 0x0000001f3c1f7220 */ /* 0x000fe20000400000 */
[C---:B------:R-:W-:Y:S01]  /*2d90*/  FFMA R27, R59.reuse, R0, R32 ;  /* 0x000000003b1b7223 */ /* 0x040fe20000000020 */
[----:B------:R-:W-:Y:S01]  /*2da0*/  FFMA R21, R59, R24, R21 ;  /* 0x000000183b157223 */ /* 0x000fe20000000015 */
[----:B------:R-:W-:-:S02]  /*2db0*/  HADD2.F32 R0, -RZ, R5.H0_H0 ;  /* 0x20000005ff007230 */ /* 0x000fc40000004100 */
[----:B------:R-:W-:Y:S01]  /*2dc0*/  FFMA R29, -R14, 1.4426950216293334961, -R29 ;  /* 0x3fb8aa3b0e1d7823 */ /* 0x000fe2000000091d */
[----:B------:R-:W-:Y:S02]  /*2dd0*/  HADD2.F32 R24, -RZ, R10.H1_H1 ;  /* 0x3000000aff187230 */ /* 0x000fe40000004100 */
[----:B------:R-:W-:Y:S01]  /*2de0*/  FMUL R34, R60, R34 ;  /* 0x000000223c227220 */ /* 0x000fe20000400000 */
[----:B------:R-:W-:Y:S01]  /*2df0*/  FADD R30, R61, -12583039 ;  /* 0xcb40007f3d1e7421 */ /* 0x000fe20000000000 */
[C---:B------:R-:W-:Y:S01]  /*2e00*/  FFMA R26, R59.reuse, R26, R31 ;  /* 0x0000001a3b1a7223 */ /* 0x040fe2000000001f */
[----:B------:R-:W-:Y:S01]  /*2e10*/  FFMA R31, -R14, 1.925963033500011079e-08, R29 ;  /* 0x32a570600e1f7823 */ /* 0x000fe2000000011d */
[----:B------:R-:W-:Y:S01]  /*2e20*/  FFMA.SAT R32, -R20, R86, 0.5 ;  /* 0x3f00000014207423 */ /* 0x000fe20000002156 */
[C---:B------:R-:W-:Y:S01]  /*2e30*/  FFMA R29, R59.reuse, R0, R34 ;  /* 0x000000003b1d7223 */ /* 0x040fe20000000022 */
[----:B------:R-:W-:Y:S01]  /*2e40*/  FFMA R24, R59, R24, R28 ;  /* 0x000000183b187223 */ /* 0x000fe2000000001c */
[----:B------:R-:W-:Y:S01]  /*2e50*/  FFMA R0, -R15, 1.4426950216293334961, -R30 ;  /* 0x3fb8aa3b0f007823 */ /* 0x000fe2000000091e */
[----:B------:R-:W-:-:S02]  /*2e60*/  HADD2.F32 R28, -RZ, R4.H1_H1 ;  /* 0x30000004ff1c7230 */ /* 0x000fc40000004100 */
[----:B------:R-:W-:Y:S01]  /*2e70*/  FMUL R33, R60, R33 ;  /* 0x000000213c217220 */ /* 0x000fe20000400000 */
[----:B------:R-:W-:Y:S01]  /*2e80*/  FFMA.RM R65, R32, R87, 12582913 ;  /* 0x4b40000120417423 */ /* 0x000fe20000004057 */
[----:B------:R-:W-:Y:S02]  /*2e90*/  HADD2.F32 R30, -RZ, R5.H1_H1 ;  /* 0x30000005ff1e7230 */ /* 0x000fe40000004100 */
[----:B------:R-:W-:Y:S01]  /*2ea0*/  FFMA R32, -R15, 1.925963033500011079e-08, R0 ;  /* 0x32a570600f207823 */ /* 0x000fe20000000100 */
[-C--:B------:R-:W-:Y:S01]  /*2eb0*/  FFMA.SAT R67, -R23, R86.reuse, 0.5 ;  /* 0x3f00000017437423 */ /* 0x080fe20000002156 */
[----:B------:R-:W-:Y:S01]  /*2ec0*/  FFMA.SAT R34, -R21, R86, 0.5 ;  /* 0x3f00000015227423 */ /* 0x000fe20000002156 */
[----:B------:R-:W-:Y:S01]  /*2ed0*/  FMUL R0, R60, R35 ;  /* 0x000000233c007220 */ /* 0x000fe20000400000 */
[----:B------:R-:W-:Y:S01]  /*2ee0*/  FFMA R28, R59, R28, R33 ;  /* 0x0000001c3b1c7223 */ /* 0x000fe20000000021 */
[----:B------:R-:W-:Y:S01]  /*2ef0*/  FADD R33, R65, -12583039 ;  /* 0xcb40007f41217421 */ /* 0x000fe20000000000 */
[-C--:B------:R-:W-:Y:S01]  /*2f00*/  FFMA.RM R67, R67, R87.reuse, 12582913 ;  /* 0x4b40000143437423 */ /* 0x080fe20000004057 */
[----:B------:R-:W-:Y:S01]  /*2f10*/  FFMA.RM R35, R34, R87, 12582913 ;  /* 0x4b40000122237423 */ /* 0x000fe20000004057 */
[----:B------:R-:W-:Y:S01]  /*2f20*/  FFMA R30, R59, R30, R0 ;  /* 0x0000001e3b1e7223 */ /* 0x000fe20000000000 */
[----:B------:R-:W-:-:S02]  /*2f30*/  HADD2.F32 R0, -RZ, R6.H0_H0 ;  /* 0x20000006ff007230 */ /* 0x000fc40000004100 */
[----:B------:R-:W-:Y:S01]  /*2f40*/  FFMA R33, -R20, 1.4426950216293334961, -R33 ;  /* 0x3fb8aa3b14217823 */ /* 0x000fe20000000921 */
[----:B------:R1:W-:Y:S01]  /*2f50*/  MUFU.EX2 R66, R32 ;  /* 0x0000002000427308 */ /* 0x0003e20000000800 */
[----:B------:R-:W-:Y:S01]  /*2f60*/  FMUL R36, R60, R36 ;  /* 0x000000243c247220 */ /* 0x000fe20000400000 */
[----:B------:R-:W-:Y:S01]  /*2f70*/  FADD R34, R35, -12583039 ;  /* 0xcb40007f23227421 */ /* 0x000fe20000000000 */
[----:B------:R-:W-:Y:S01]  /*2f80*/  FFMA R33, -R20, 1.925963033500011079e-08, R33 ;  /* 0x32a5706014217823 */ /* 0x000fe20000000121 */
[-C--:B------:R-:W-:Y:S01]  /*2f90*/  FFMA.SAT R70, -R25, R86.reuse, 0.5 ;  /* 0x3f00000019467423 */ /* 0x080fe20000002156 */
[----:B------:R-:W-:Y:S01]  /*2fa0*/  FFMA.SAT R69, -R24, R86, 0.5 ;  /* 0x3f00000018457423 */ /* 0x000fe20000002156 */
[----:B------:R-:W-:Y:S01]  /*2fb0*/  FFMA R34, -R21, 1.4426950216293334961, -R34 ;  /* 0x3fb8aa3b15227823 */ /* 0x000fe20000000922 */
[----:B------:R-:W-:Y:S01]  /*2fc0*/  FMUL R38, R60, R38 ;  /* 0x000000263c267220 */ /* 0x000fe20000400000 */
[----:B------:R2:W-:Y:S01]  /*2fd0*/  MUFU.EX2 R62, R31 ;  /* 0x0000001f003e7308 */ /* 0x0005e20000000800 */
[----:B-1----:R-:W-:Y:S01]  /*2fe0*/  FADD R32, R67, -12583039 ;  /* 0xcb40007f43207421 */ /* 0x002fe20000000000 */
[----:B------:R-:W-:Y:S01]  /*2ff0*/  FFMA R34, -R21, 1.925963033500011079e-08, R34 ;  /* 0x32a5706015227823 */ /* 0x000fe20000000122 */
[----:B------:R-:W-:Y:S01]  /*3000*/  FFMA.RM R69, R69, R87, 12582913 ;  /* 0x4b40000145457423 */ /* 0x000fe20000004057 */
[-C--:B------:R-:W-:Y:S01]  /*3010*/  FFMA.SAT R76, -R27, R86.reuse, 0.5 ;  /* 0x3f0000001b4c7423 */ /* 0x080fe20000002156 */
[-C--:B------:R-:W-:Y:S01]  /*3020*/  FFMA.SAT R72, -R26, R86.reuse, 0.5 ;  /* 0x3f0000001a487423 */ /* 0x080fe20000002156 */
[----:B------:R-:W-:Y:S01]  /*3030*/  FFMA.SAT R77, -R28, R86, 0.5 ;  /* 0x3f0000001c4d7423 */ /* 0x000fe20000002156 */
[----:B------:R-:W-:Y:S01]  /*3040*/  FADD R71, R69, -12583039 ;  /* 0xcb40007f45477421 */ /* 0x000fe20000000000 */
[----:B------:R1:W3:Y:S01]  /*3050*/  MUFU.EX2 R68, R33 ;  /* 0x0000002100447308 */ /* 0x0002e20000000800 */
[----:B--2---:R-:W-:Y:S01]  /*3060*/  FFMA R31, R59, R0, R36 ;  /* 0x000000003b1f7223 */ /* 0x004fe20000000024 */
[----:B------:R-:W-:Y:S01]  /*3070*/  FFMA R0, -R23, 1.4426950216293334961, -R32 ;  /* 0x3fb8aa3b17007823 */ /* 0x000fe20000000920 */
[----:B------:R-:W-:-:S02]  /*3080*/  HADD2.F32 R32, -RZ, R6.H1_H1 ;  /* 0x30000006ff207230 */ /* 0x000fc40000004100 */
[----:B------:R-:W-:Y:S01]  /*3090*/  FFMA R71, -R24, 1.4426950216293334961, -R71 ;  /* 0x3fb8aa3b18477823 */ /* 0x000fe20000000947 */
[-C--:B------:R-:W-:Y:S01]  /*30a0*/  FFMA.RM R76, R76, R87.reuse, 12582913 ;  /* 0x4b4000014c4c7423 */ /* 0x080fe20000004057 */
[-C--:B------:R-:W-:Y:S01]  /*30b0*/  FFMA.RM R74, R72, R87.reuse, 12582913 ;  /* 0x4b400001484a7423 */ /* 0x080fe20000004057 */
[----:B------:R-:W-:Y:S01]  /*30c0*/  FFMA.RM R77, R77, R87, 12582913 ;  /* 0x4b4000014d4d7423 */ /* 0x000fe20000004057 */
[----:B------:R2:W4:Y:S01]  /*30d0*/  MUFU.EX2 R36, R34 ;  /* 0x0000002200247308 */ /* 0x0005220000000800 */
[----:B-1----:R-:W-:Y:S01]  /*30e0*/  FFMA R33, -R23, 1.925963033500011079e-08, R0 ;  /* 0x32a5706017217823 */ /* 0x002fe20000000100 */
[----:B------:R-:W-:Y:S01]  /*30f0*/  FMUL R0, R60, R37 ;  /* 0x000000253c007220 */ /* 0x000fe20000400000 */
[----:B------:R-:W-:Y:S01]  /*3100*/  FFMA.RM R37, R70, R87, 12582913 ;  /* 0x4b40000146257423 */ /* 0x000fe20000004057 */
[----:B------:R-:W-:Y:S01]  /*3110*/  FFMA R71, -R24, 1.925963033500011079e-08, R71 ;  /* 0x32a5706018477823 */ /* 0x000fe20000000147 */
[----:B------:R-:W-:Y:S01]  /*3120*/  FADD R78, R76, -12583039 ;  /* 0xcb40007f4c4e7421 */ /* 0x000fe20000000000 */
[----:B------:R-:W-:Y:S01]  /*3130*/  FFMA R32, R59, R32, R0 ;  /* 0x000000203b207223 */ /* 0x000fe20000000000 */
[--C-:B------:R-:W-:Y:S01]  /*3140*/  HADD2.F32 R0, -RZ, R7.reuse.H0_H0 ;  /* 0x20000007ff007230 */ /* 0x100fe20000004100 */
[----:B------:R1:W-:Y:S01]  /*3150*/  MUFU.EX2 R70, R33 ;  /* 0x0000002100467308 */ /* 0x0003e20000000800 */
[----:B--2---:R-:W-:Y:S01]  /*3160*/  FADD R34, R37, -12583039 ;  /* 0xcb40007f25227421 */ /* 0x004fe20000000000 */
[-C--:B------:R-:W-:Y:S01]  /*3170*/  FFMA.SAT R79, -R30, R86.reuse, 0.5 ;  /* 0x3f0000001e4f7423 */ /* 0x080fe20000002156 */
[-C--:B------:R-:W-:Y:S01]  /*3180*/  FFMA.SAT R82, -R31, R86.reuse, 0.5 ;  /* 0x3f0000001f527423 */ /* 0x080fe20000002156 */
[----:B------:R-:W-:Y:S01]  /*3190*/  FFMA.SAT R83, -R32, R86, 0.5 ;  /* 0x3f00000020537423 */ /* 0x000fe20000002156 */
[----:B------:R-:W-:Y:S01]  /*31a0*/  FFMA R34, -R25, 1.4426950216293334961, -R34 ;  /* 0x3fb8aa3b19227823 */ /* 0x000fe20000000922 */
[----:B------:R-:W-:Y:S01]  /*31b0*/  FFMA R78, -R27, 1.4426950216293334961, -R78 ;  /* 0x3fb8aa3b1b4e7823 */ /* 0x000fe2000000094e */
[----:B------:R-:W-:Y:S01]  /*31c0*/  SHF.L.U32 R3, R3, 0x17, RZ ;  /* 0x0000001703037819 */ /* 0x000fe200000006ff */
[----:B------:R2:W4:Y:S01]  /*31d0*/  MUFU.EX2 R72, R71 ;  /* 0x0000004700487308 */ /* 0x0005220000000800 */
[----:B------:R-:W-:Y:S01]  /*31e0*/  FFMA R73, -R25, 1.925963033500011079e-08, R34 ;  /* 0x32a5706019497823 */ /* 0x000fe20000000122 */
[----:B-1----:R-:W-:Y:S01]  /*31f0*/  FFMA R33, R59, R0, R38 ;  /* 0x000000003b217223 */ /* 0x002fe20000000026 */
[----:B------:R-:W-:-:S02]  /*3200*/  HADD2.F32 R34, -RZ, R7.H1_H1 ;  /* 0x30000007ff227230 */ /* 0x000fc40000004100 */
[----:B------:R-:W-:Y:S01]  /*3210*/  FMUL R0, R60, R39 ;  /* 0x000000273c007220 */ /* 0x000fe20000400000 */
[----:B------:R-:W-:Y:S01]  /*3220*/  FADD R39, R77, -12583039 ;  /* 0xcb40007f4d277421 */ /* 0x000fe20000000000 */
[----:B------:R-:W-:Y:S01]  /*3230*/  FFMA.SAT R84, -R33, R86, 0.5 ;  /* 0x3f00000021547423 */ /* 0x000fe20000002156 */
[----:B------:R-:W-:Y:S02]  /*3240*/  IMAD.SHL.U32 R65, R65, 0x800000, RZ ;  /* 0x0080000041417824 */ /* 0x000fe400078e00ff */
[----:B------:R-:W-:Y:S01]  /*3250*/  FFMA R34, R59, R34, R0 ;  /* 0x000000223b227223 */ /* 0x000fe20000000000 */
[----:B------:R1:W4:Y:S01]  /*3260*/  MUFU.EX2 R38, R73 ;  /* 0x0000004900267308 */ /* 0x0003220000000800 */
[-C--:B--2---:R-:W-:Y:S01]  /*3270*/  FFMA.SAT R71, -R29, R86.reuse, 0.5 ;  /* 0x3f0000001d477423 */ /* 0x084fe20000002156 */
[----:B------:R-:W-:Y:S01]  /*3280*/  LOP3.LUT R0, R18, 0xff, RZ, 0xc0, !PT ;  /* 0x000000ff12007812 */ /* 0x000fe200078ec0ff */
[----:B------:R-:W-:Y:S01]  /*3290*/  FFMA.SAT R86, -R34, R86, 0.5 ;  /* 0x3f00000022567423 */ /* 0x000fe20000002156 */
[----:B------:R-:W-:Y:S01]  /*32a0*/  SHF.L.U32 R35, R35, 0x17, RZ ;  /* 0x0000001723237819 */ /* 0x000fe200000006ff */
[----:B------:R-:W-:Y:S01]  /*32b0*/  FFMA R78, -R27, 1.925963033500011079e-08, R78 ;  /* 0x32a570601b4e7823 */ /* 0x000fe2000000014e */
[-C--:B------:R-:W-:Y:S01]  /*32c0*/  FFMA.RM R79, R79, R87.reuse, 12582913 ;  /* 0x4b4000014f4f7423 */ /* 0x080fe20000004057 */
[-C--:B------:R-:W-:Y:S01]  /*32d0*/  FFMA.RM R85, R84, R87.reuse, 12582913 ;  /* 0x4b40000154557423 */ /* 0x080fe20000004057 */
[-C--:B------:R-:W-:Y:S01]  /*32e0*/  FFMA.RM R86, R86, R87.reuse, 12582913 ;  /* 0x4b40000156567423 */ /* 0x080fe20000004057 */
[-C--:B-1----:R-:W-:Y:S01]  /*32f0*/  FFMA.RM R73, R71, R87.reuse, 12582913 ;  /* 0x4b40000147497423 */ /* 0x082fe20000004057 */
[----:B------:R-:W-:Y:S01]  /*3300*/  FFMA R71, -R28, 1.4426950216293334961, -R39 ;  /* 0x3fb8aa3b1c477823 */ /* 0x000fe20000000927 */
[-C--:B------:R-:W-:Y:S01]  /*3310*/  FFMA.RM R82, R82, R87.reuse, 12582913 ;  /* 0x4b40000152527423 */ /* 0x080fe20000004057 */
[----:B------:R-:W-:Y:S01]  /*3320*/  FFMA.RM R83, R83, R87, 12582913 ;  /* 0x4b40000153537423 */ /* 0x000fe20000004057 */
[----:B------:R-:W-:Y:S01]  /*3330*/  FADD R80, R73, -12583039 ;  /* 0xcb40007f49507421 */ /* 0x000fe20000000000 */
[----:B---3--:R-:W-:Y:S01]  /*3340*/  FFMA R68, R65, R68, 1 ;  /* 0x3f80000041447423 */ /* 0x008fe20000000044 */
[----:B------:R-:W-:-:S02]  /*3350*/  VIADD R0, R0, 0x1f ;  /* 0x0000001f00007836 */ /* 0x000fc40000000000 */
[----:B------:R-:W-:Y:S01]  /*3360*/  FFMA R88, R3, R62, 1 ;  /* 0x3f80000003587423 */ /* 0x000fe2000000003e */
[----:B----4-:R-:W-:Y:S01]  /*3370*/  FFMA R65, R35, R36, 1 ;  /* 0x3f80000023417423 */ /* 0x010fe20000000024 */
[----:B------:R-:W-:Y:S01]  /*3380*/  FADD R75, R74, -12583039 ;  /* 0xcb40007f4a4b7421 */ /* 0x000fe20000000000 */
[----:B------:R1:W-:Y:S01]  /*3390*/  MUFU.EX2 R39, R78 ;  /* 0x0000004e00277308 */ /* 0x0003e20000000800 */
[----:B------:R-:W-:Y:S01]  /*33a0*/  FADD R81, R79, -12583039 ;  /* 0xcb40007f4f517421 */ /* 0x000fe20000000000 */
[----:B------:R-:W-:Y:S01]  /*33b0*/  FADD R62, R85, -12583039 ;  /* 0xcb40007f553e7421 */ /* 0x000fe20000000000 */
[----:B------:R-:W-:Y:S01]  /*33c0*/  FADD R35, R86, -12583039 ;  /* 0xcb40007f56237421 */ /* 0x000fe20000000000 */
[----:B------:R-:W-:Y:S01]  /*33d0*/  FFMA R71, -R28, 1.925963033500011079e-08, R71 ;  /* 0x32a570601c477823 */ /* 0x000fe20000000147 */
[----:B------:R-:W-:Y:S01]  /*33e0*/  FFMA R80, -R29, 1.4426950216293334961, -R80 ;  /* 0x3fb8aa3b1d507823 */ /* 0x000fe20000000950 */
[----:B------:R-:W-:Y:S01]  /*33f0*/  IMAD.SHL.U32 R69, R69, 0x800000, RZ ;  /* 0x0080000045457824 */ /* 0x000fe200078e00ff */
[----:B------:R-:W-:Y:S01]  /*3400*/  SHF.L.U32 R37, R37, 0x17, RZ ;  /* 0x0000001725257819 */ /* 0x000fe200000006ff */
[----:B------:R-:W-:Y:S01]  /*3410*/  FADD R3, R83, -12583039 ;  /* 0xcb40007f53037421 */ /* 0x000fe20000000000 */
[----:B-1----:R-:W-:Y:S01]  /*3420*/  FADD R78, R82, -12583039 ;  /* 0xcb40007f524e7421 */ /* 0x002fe20000000000 */
[----:B------:R-:W-:Y:S01]  /*3430*/  FFMA R75, -R26, 1.4426950216293334961, -R75 ;  /* 0x3fb8aa3b1a4b7823 */ /* 0x000fe2000000094b */
[----:B------:R-:W-:Y:S01]  /*3440*/  ISETP.GT.U32.AND P5, PT, R0, 0x3e, PT ;  /* 0x0000003e0000780c */ /* 0x000fe20003fa4070 */
[----:B------:R-:W-:Y:S01]  /*3450*/  FFMA R81, -R30, 1.4426950216293334961, -R81 ;  /* 0x3fb8aa3b1e517823 */ /* 0x000fe20000000951 */
[----:B------:R-:W-:Y:S01]  /*3460*/  FFMA R62, -R33, 1.4426950216293334961, -R62 ;  /* 0x3fb8aa3b213e7823 */ /* 0x000fe2000000093e */
[----:B------:R-:W-:Y:S01]  /*3470*/  FFMA R35, -R34, 1.4426950216293334961, -R35 ;  /* 0x3fb8aa3b22237823 */ /* 0x000fe20000000923 */
[----:B------:R1:W-:Y:S01]  /*3480*/  MUFU.EX2 R0, R71 ;  /* 0x0000004700007308 */ /* 0x0003e20000000800 */
[----:B------:R-:W-:Y:S01]  /*3490*/  FFMA R80, -R29, 1.925963033500011079e-08, R80 ;  /* 0x32a570601d507823 */ /* 0x000fe20000000150 */
[----:B------:R-:W-:Y:S01]  /*34a0*/  FFMA R84, -R31, 1.4426950216293334961, -R78 ;  /* 0x3fb8aa3b1f547823 */ /* 0x000fe2000000094e */
[----:B------:R-:W-:Y:S01]  /*34b0*/  FFMA R72, R69, R72, 1 ;  /* 0x3f80000045487423 */ /* 0x000fe20000000048 */
[----:B------:R-:W-:Y:S01]  /*34c0*/  FFMA R69, R37, R38, 1 ;  /* 0x3f80000025457423 */ /* 0x000fe20000000026 */
[----:B------:R-:W-:-:S02]  /*34d0*/  VIADD R37, R88, 0x1800000 ;  /* 0x0180000058257836 */ /* 0x000fc40000000000 */
[----:B------:R-:W-:Y:S01]  /*34e0*/  FFMA R75, -R26, 1.925963033500011079e-08, R75 ;  /* 0x32a570601a4b7823 */ /* 0x000fe2000000014b */
[----:B------:R-:W-:Y:S01]  /*34f0*/  FFMA R81, -R30, 1.925963033500011079e-08, R81 ;  /* 0x32a570601e517823 */ /* 0x000fe20000000151 */
[----:B------:R-:W-:Y:S01]  /*3500*/  FFMA R62, -R33, 1.925963033500011079e-08, R62 ;  /* 0x32a57060213e7823 */ /* 0x000fe2000000013e */
[----:B-1----:R-:W-:Y:S01]  /*3510*/  FFMA R71, -R32, 1.4426950216293334961, -R3 ;  /* 0x3fb8aa3b20477823 */ /* 0x002fe20000000903 */
[----:B------:R-:W-:Y:S01]  /*3520*/  FFMA R35, -R34, 1.925963033500011079e-08, R35 ;  /* 0x32a5706022237823 */ /* 0x000fe20000000123 */
[----:B------:R-:W-:Y:S01]  /*3530*/  FFMA R84, -R31, 1.925963033500011079e-08, R84 ;  /* 0x32a570601f547823 */ /* 0x000fe20000000154 */
[----:B------:R-:W1:Y:S01]  /*3540*/  MUFU.EX2 R80, R80 ;  /* 0x0000005000507308 */ /* 0x000e620000000800 */
[----:B------:R-:W-:Y:S01]  /*3550*/  FFMA R71, -R32, 1.925963033500011079e-08, R71 ;  /* 0x32a5706020477823 */ /* 0x000fe20000000147 */
[----:B------:R-:W-:Y:S01]  /*3560*/  LOP3.LUT R37, R37, 0x7f800000, RZ, 0xc0, !PT ;  /* 0x7f80000025257812 */ /* 0x000fe200078ec0ff */
[----:B------:R-:W-:Y:S01]  /*3570*/  IMAD.SHL.U32 R73, R73, 0x800000, RZ ;  /* 0x0080000049497824 */ /* 0x000fe200078e00ff */
[----:B------:R-:W-:Y:S01]  /*3580*/  SHF.L.U32 R79, R79, 0x17, RZ ;  /* 0x000000174f4f7819 */ /* 0x000fe200000006ff */
[----:B------:R-:W-:Y:S01]  /*3590*/  IMAD.SHL.U32 R76, R76, 0x800000, RZ ;  /* 0x008000004c4c7824 */ /* 0x000fe200078e00ff */
[----:B------:R-:W-:Y:S01]  /*35a0*/  ISETP.GT.U32.AND P2, PT, R37, 0x1ffffff, PT ;  /* 0x01ffffff2500780c */ /* 0x000fe20003f44070 */
[----:B------:R-:W-:Y:S01]  /*35b0*/  IMAD.SHL.U32 R82, R82, 0x800000, RZ ;  /* 0x0080000052527824 */ /* 0x000fe200078e00ff */
[----:B------:R1:W2:Y:S01]  /*35c0*/  MUFU.EX2 R78, R81 ;  /* 0x00000051004e7308 */ /* 0x0002a20000000800 */
[----:B------:R-:W-:Y:S01]  /*35d0*/  SHF.L.U32 R77, R77, 0x17, RZ ;  /* 0x000000174d4d7819 */ /* 0x000fe200000006ff */
[----:B------:R-:W-:Y:S01]  /*35e0*/  IMAD.SHL.U32 R61, R61, 0x800000, RZ ;  /* 0x008000003d3d7824 */ /* 0x000fe200078e00ff */
[----:B------:R-:W-:Y:S01]  /*35f0*/  SHF.L.U32 R85, R85, 0x17, RZ ;  /* 0x0000001755557819 */ /* 0x000fe200000006ff */
[----:B------:R-:W-:Y:S01]  /*3600*/  IMAD.SHL.U32 R67, R67, 0x800000, RZ ;  /* 0x0080000043437824 */ /* 0x000fe200078e00ff */
[----:B------:R-:W-:Y:S01]  /*3610*/  BSSY B1, `(.L_x_56) ;  /* 0x000001e000017945 */ /* 0x000fe20003800000 */
[----:B------:R-:W-:-:S02]  /*3620*/  IMAD.SHL.U32 R74, R74, 0x800000, RZ ;  /* 0x008000004a4a7824 */ /* 0x000fc400078e00ff */
[----:B------:R-:W-:Y:S01]  /*3630*/  FFMA R61, R61, R66, 1 ;  /* 0x3f8000003d3d7423 */ /* 0x000fe20000000042 */
[----:B------:R-:W3:Y:S01]  /*3640*/  MUFU.EX2 R3, R84 ;  /* 0x0000005400037308 */ /* 0x000ee20000000800 */
[----:B------:R-:W-:Y:S02]  /*3650*/  IMAD.SHL.U32 R83, R83, 0x800000, RZ ;  /* 0x0080000053537824 */ /* 0x000fe400078e00ff */
[----:B-1----:R-:W-:Y:S01]  /*3660*/  FFMA R81, R73, R80, 1 ;  /* 0x3f80000049517423 */ /* 0x002fe20000000050 */
[----:B------:R-:W-:Y:S02]  /*3670*/  IMAD.SHL.U32 R86, R86, 0x800000, RZ ;  /* 0x0080000056567824 */ /* 0x000fe400078e00ff */
[----:B------:R-:W-:Y:S02]  /*3680*/  FFMA R67, R67, R70, 1 ;  /* 0x3f80000043437423 */ /* 0x000fe40000000046 */
[----:B------:R-:W1:Y:S01]  /*3690*/  MUFU.EX2 R75, R75 ;  /* 0x0000004b004b7308 */ /* 0x000e620000000800 */
[----:B--2---:R-:W-:-:S07]  /*36a0*/  FFMA R80, R79, R78, 1 ;  /* 0x3f8000004f507423 */ /* 0x004fce000000004e */
[----:B------:R2:W4:Y:S01]  /*36b0*/  MUFU.EX2 R36, R71 ;  /* 0x0000004700247308 */ /* 0x0005220000000800 */
[----:B---3--:R-:W-:-:S07]  /*36c0*/  FFMA R79, R82, R3, 1 ;  /* 0x3f800000524f7423 */ /* 0x008fce0000000003 */
[----:B------:R-:W3:Y:S01]  /*36d0*/  MUFU.EX2 R62, R62 ;  /* 0x0000003e003e7308 */ /* 0x000ee20000000800 */
[----:B--2---:R-:W-:Y:S01]  /*36e0*/  FFMA R71, R76, R39, 1 ;  /* 0x3f8000004c477423 */ /* 0x004fe20000000027 */
[----:B-1----:R-:W-:Y:S01]  /*36f0*/  FFMA R74, R74, R75, 1 ;  /* 0x3f8000004a4a7423 */ /* 0x002fe2000000004b */
[----:B------:R-:W-:-:S05]  /*3700*/  FFMA R76, R77, R0, 1 ;  /* 0x3f8000004d4c7423 */ /* 0x000fca0000000000 */
[----:B------:R-:W1:Y:S01]  /*3710*/  MUFU.EX2 R35, R35 ;  /* 0x0000002300237308 */ /* 0x000e620000000800 */
[----:B----4-:R-:W-:Y:S01]  /*3720*/  FFMA R82, R83, R36, 1 ;  /* 0x3f80000053527423 */ /* 0x010fe20000000024 */
[----:B---3--:R-:W-:Y:S01]  /*3730*/  FFMA R85, R85, R62, 1 ;  /* 0x3f80000055557423 */ /* 0x008fe2000000003e */
[----:B-1----:R-:W-:Y:S01]  /*3740*/  FFMA R86, R86, R35, 1 ;  /* 0x3f80000056567423 */ /* 0x002fe20000000023 */
[----:B------:R-:W-:Y:S06]  /*3750*/  @P2 BRA `(.L_x_57) ;  /* 0x0000000000142947 */ /* 0x000fec0003800000 */
[----:B------:R-:W-:Y:S01]  /*3760*/  IMAD.MOV.U32 R3, RZ, RZ, R88 ;  /* 0x000000ffff037224 */ /* 0x000fe200078e0058 */
[----:B------:R-:W-:-:S07]  /*3770*/  MOV R77, 0x3790 ;  /* 0x00003790004d7802 */ /* 0x000fce0000000f00 */
[----:B------:R-:W-:Y:S05]  /*3780*/  CALL.REL.NOINC `($__internal_0_$__cuda_sm20_rcp_rn_f32_slowpath) ;  /* 0x0000006c00247944 */ /* 0x000fea0003c00000 */
[----:B------:R-:W-:Y:S01]  /*3790*/  MOV R35, R3 ;  /* 0x0000000300237202 */ /* 0x000fe20000000f00 */
[----:B------:R-:W-:Y:S06]  /*37a0*/  BRA `(.L_x_58) ;  /* 0x0000000000107947 */ /* 0x000fec0003800000 */
.L_x_57:
[----:B------:R-:W1:Y:S02]  /*37b0*/  MUFU.RCP R35, R88 ;  /* 0x0000005800237308 */ /* 0x000e640000001000 */
[----:B-1----:R-:W-:-:S04]  /*37c0*/  FFMA R0, R88, R35, -1 ;  /* 0xbf80000058007423 */ /* 0x002fc80000000023 */
[----:B------:R-:W-:-:S04]  /*37d0*/  FADD.FTZ R0, -R0, -RZ ;  /* 0x800000ff00007221 */ /* 0x000fc80000010100 */
[----:B------:R-:W-:-:S07]  /*37e0*/  FFMA R35, R35, R0, R35 ;  /* 0x0000000023237223 */ /* 0x000fce0000000023 */
.L_x_58:
[----:B------:R-:W-:Y:S05]  /*37f0*/  BSYNC B1 ;  /* 0x0000000000017941 */ /* 0x000fea0003800000 */
.L_x_56:
[----:B------:R-:W-:Y:S01]  /*3800*/  VIADD R0, R61, 0x1800000 ;  /* 0x018000003d007836 */ /* 0x000fe20000000000 */
[----:B------:R-:W-:Y:S04]  /*3810*/  BSSY B1, `(.L_x_59) ;  /* 0x000000d000017945 */ /* 0x000fe80003800000 */
[----:B------:R-:W-:-:S04]  /*3820*/  LOP3.LUT R0, R0, 0x7f800000, RZ, 0xc0, !PT ;  /* 0x7f80000000007812 */ /* 0x000fc800078ec0ff */
[----:B------:R-:W-:-:S13]  /*3830*/  ISETP.GT.U32.AND P2, PT, R0, 0x1ffffff, PT ;  /* 0x01ffffff0000780c */ /* 0x000fda0003f44070 */
[----:B------:R-:W-:Y:S05]  /*3840*/  @P2 BRA `(.L_x_60) ;  /* 0x0000000000142947 */ /* 0x000fea0003800000 */
[----:B------:R-:W-:Y:S01]  /*3850*/  IMAD.MOV.U32 R3, RZ, RZ, R61 ;  /* 0x000000ffff037224 */ /* 0x000fe200078e003d */
[----:B------:R-:W-:-:S07]  /*3860*/  MOV R77, 0x3880 ;  /* 0x00003880004d7802 */ /* 0x000fce0000000f00 */
[----:B------:R-:W-:Y:S05]  /*3870*/  CALL.REL.NOINC `($__internal_0_$__cuda_sm20_rcp_rn_f32_slowpath) ;  /* 0x0000006800e87944 */ /* 0x000fea0003c00000 */
[----:B------:R-:W-:Y:S01]  /*3880*/  MOV R38, R3 ;  /* 0x0000000300267202 */ /* 0x000fe20000000f00 */
[----:B------:R-:W-:Y:S06]  /*3890*/  BRA `(.L_x_61) ;  /* 0x0000000000107947 */ /* 0x000fec0003800000 */
.L_x_60:
[----:B------:R-:W1:Y:S02]  /*38a0*/  MUFU.RCP R38, R61 ;  /* 0x0000003d00267308 */ /* 0x000e640000001000 */
[----:B-1----:R-:W-:-:S04]  /*38b0*/  FFMA R0, R61, R38, -1 ;  /* 0xbf8000003d007423 */ /* 0x002fc80000000026 */
[----:B------:R-:W-:-:S04]  /*38c0*/  FADD.FTZ R3, -R0, -RZ ;  /* 0x800000ff00037221 */ /* 0x000fc80000010100 */
[----:B------:R-:W-:-:S07]  /*38d0*/  FFMA R38, R38, R3, R38 ;  /* 0x0000000326267223 */ /* 0x000fce0000000026 */
.L_x_61:
[----:B------:R-:W-:Y:S05]  /*38e0*/  BSYNC B1 ;  /* 0x0000000000017941 */ /* 0x000fea0003800000 */
.L_x_59:
        /* <DEDUP_REMOVED lines=10> */
.L_x_63:
[----:B------:R-:W1:Y:S02]  /*3990*/  MUFU.RCP R39, R68 ;  /* 0x0000004400277308 */ /* 0x000e640000001000 */
[----:B-1----:R-:W-:-:S04]  /*39a0*/  FFMA R0, R68, R39, -1 ;  /* 0xbf80000044007423 */ /* 0x002fc80000000027 */
[----:B------:R-:W-:-:S04]  /*39b0*/  FADD.FTZ R0, -R0, -RZ ;  /* 0x800000ff00007221 */ /* 0x000fc80000010100 */
[----:B------:R-:W-:-:S07]  /*39c0*/  FFMA R39, R39, R0, R39 ;  /* 0x0000000027277223 */ /* 0x000fce0000000027 */
.L_x_64:
[----:B------:R-:W-:Y:S05]  /*39d0*/  BSYNC B1 ;  /* 0x0000000000017941 */ /* 0x000fea0003800000 */
.L_x_62:
        /* <DEDUP_REMOVED lines=10> */
.L_x_66:
[----:B------:R-:W1:Y:S02]  /*3a80*/  MUFU.RCP R62, R65 ;  /* 0x00000041003e7308 */ /* 0x000e640000001000 */
[----:B-1----:R-:W-:-:S04]  /*3a90*/  FFMA R0, R65, R62, -1 ;  /* 0xbf80000041007423 */ /* 0x002fc8000000003e */
[----:B------:R-:W-:-:S04]  /*3aa0*/  FADD.FTZ R3, -R0, -RZ ;  /* 0x800000ff00037221 */ /* 0x000fc80000010100 */
[----:B------:R-:W-:-:S07]  /*3ab0*/  FFMA R62, R62, R3, R62 ;  /* 0x000000033e3e7223 */ /* 0x000fce000000003e */
.L_x_67:
[----:B------:R-:W-:Y:S05]  /*3ac0*/  BSYNC B1 ;  /* 0x0000000000017941 */ /* 0x000fea0003800000 */
.L_x_65:
        /* <DEDUP_REMOVED lines=10> */
.L_x_69:
[----:B------:R-:W1:Y:S02]  /*3b70*/  MUFU.RCP R66, R67 ;  /* 0x0000004300427308 */ /* 0x000e640000001000 */
[----:B-1----:R-:W-:-:S04]  /*3b80*/  FFMA R0, R67, R66, -1 ;  /* 0xbf80000043007423 */ /* 0x002fc80000000042 */
[----:B------:R-:W-:-:S04]  /*3b90*/  FADD.FTZ R3, -R0, -RZ ;  /* 0x800000ff00037221 */ /* 0x000fc80000010100 */
[----:B------:R-:W-:-:S07]  /*3ba0*/  FFMA R66, R66, R3, R66 ;  /* 0x0000000342427223 */ /* 0x000fce0000000042 */
.L_x_70:
[----:B------:R-:W-:Y:S05]  /*3bb0*/  BSYNC B1 ;  /* 0x0000000000017941 */ /* 0x000fea0003800000 */
.L_x_68:
        /* <DEDUP_REMOVED lines=10> */
.L_x_72:
[----:B------:R-:W1:Y:S02]  /*3c60*/  MUFU.RCP R61, R72 ;  /* 0x00000048003d7308 */ /* 0x000e640000001000 */
[----:B-1----:R-:W-:-:S04]  /*3c70*/  FFMA R0, R72, R61, -1 ;  /* 0xbf80000048007423 */ /* 0x002fc8000000003d */
[----:B------:R-:W-:-:S04]  /*3c80*/  FADD.FTZ R0, -R0, -RZ ;  /* 0x800000ff00007221 */ /* 0x000fc80000010100 */
[----:B------:R-:W-:-:S07]  /*3c90*/  FFMA R61, R61, R0, R61 ;  /* 0x000000003d3d7223 */ /* 0x000fce000000003d */
.L_x_73:
[----:B------:R-:W-:Y:S05]  /*3ca0*/  BSYNC B1 ;  /* 0x0000000000017941 */ /* 0x000fea0003800000 */
.L_x_71:
        /* <DEDUP_REMOVED lines=10> */
.L_x_75:
[----:B------:R-:W1:Y:S02]  /*3d50*/  MUFU.RCP R68, R69 ;  /* 0x0000004500447308 */ /* 0x000e640000001000 */
[----:B-1----:R-:W-:-:S04]  /*3d60*/  FFMA R0, R69, R68, -1 ;  /* 0xbf80000045007423 */ /* 0x002fc80000000044 */
[----:B------:R-:W-:-:S04]  /*3d70*/  FADD.FTZ R3, -R0, -RZ ;  /* 0x800000ff00037221 */ /* 0x000fc80000010100 */
[----:B------:R-:W-:-:S07]  /*3d80*/  FFMA R68, R68, R3, R68 ;  /* 0x0000000344447223 */ /* 0x000fce0000000044 */
.L_x_76:
[----:B------:R-:W-:Y:S05]  /*3d90*/  BSYNC B1 ;  /* 0x0000000000017941 */ /* 0x000fea0003800000 */
.L_x_74:
        /* <DEDUP_REMOVED lines=10> */
.L_x_78:
[----:B------:R-:W1:Y:S02]  /*3e40*/  MUFU.RCP R65, R74 ;  /* 0x0000004a00417308 */ /* 0x000e640000001000 */
[----:B-1----:R-:W-:-:S04]  /*3e50*/  FFMA R0, R74, R65, -1 ;  /* 0xbf8000004a007423 */ /* 0x002fc80000000041 */
[----:B------:R-:W-:-:S04]  /*3e60*/  FADD.FTZ R0, -R0, -RZ ;  /* 0x800000ff00007221 */ /* 0x000fc80000010100 */
[----:B------:R-:W-:-:S07]  /*3e70*/  FFMA R65, R65, R0, R65 ;  /* 0x0000000041417223 */ /* 0x000fce0000000041 */
.L_x_79:
[----:B------:R-:W-:Y:S05]  /*3e80*/  BSYNC B1 ;  /* 0x0000000000017941 */ /* 0x000fea0003800000 */
.L_x_77:
        /* <DEDUP_REMOVED lines=10> */
.L_x_81:
[----:B------:R-:W1:Y:S02]  /*3f30*/  MUFU.RCP R70, R71 ;  /* 0x0000004700467308 */ /* 0x000e640000001000 */
[----:B-1----:R-:W-:-:S04]  /*3f40*/  FFMA R0, R71, R70, -1 ;  /* 0xbf80000047007423 */ /* 0x002fc80000000046 */
[----:B------:R-:W-:-:S04]  /*3f50*/  FADD.FTZ R3, -R0, -RZ ;  /* 0x800000ff00037221 */ /* 0x000fc80000010100 */
[----:B------:R-:W-:-:S07]  /*3f60*/  FFMA R70, R70, R3, R70 ;  /* 0x0000000346467223 */ /* 0x000fce0000000046 */
.L_x_82:
[----:B------:R-:W-:Y:S05]  /*3f70*/  BSYNC B1 ;  /* 0x0000000000017941 */ /* 0x000fea0003800000 */
.L_x_80:
        /* <DEDUP_REMOVED lines=10> */
.L_x_84:
[----:B------:R-:W1:Y:S02]  /*4020*/  MUFU.RCP R67, R76 ;  /* 0x0000004c00437308 */ /* 0x000e640000001000 */
[----:B-1----:R-:W-:-:S04]  /*4030*/  FFMA R0, R76, R67, -1 ;  /* 0xbf8000004c007423 */ /* 0x002fc80000000043 */
[----:B------:R-:W-:-:S04]  /*4040*/  FADD.FTZ R0, -R0, -RZ ;  /* 0x800000ff00007221 */ /* 0x000fc80000010100 */
[----:B------:R-:W-:-:S07]  /*4050*/  FFMA R67, R67, R0, R67 ;  /* 0x0000000043437223 */ /* 0x000fce0000000043 */
.L_x_85:
[----:B------:R-:W-:Y:S05]  /*4060*/  BSYNC B1 ;  /* 0x0000000000017941 */ /* 0x000fea0003800000 */
.L_x_83:
        /* <DEDUP_REMOVED lines=10> */
.L_x_87:
[----:B------:R-:W1:Y:S02]  /*4110*/  MUFU.RCP R72, R81 ;  /* 0x0000005100487308 */ /* 0x000e640000001000 */
[----:B-1----:R-:W-:-:S04]  /*4120*/  FFMA R0, R81, R72, -1 ;  /* 0xbf80000051007423 */ /* 0x002fc80000000048 */
[----:B------:R-:W-:-:S04]  /*4130*/  FADD.FTZ R3, -R0, -RZ ;  /* 0x800000ff00037221 */ /* 0x000fc80000010100 */
[----:B------:R-:W-:-:S07]  /*4140*/  FFMA R72, R72, R3, R72 ;  /* 0x0000000348487223 */ /* 0x000fce0000000048 */
.L_x_88:
[----:B------:R-:W-:Y:S05]  /*4150*/  BSYNC B1 ;  /* 0x0000000000017941 */ /* 0x000fea0003800000 */
.L_x_86:
        /* <DEDUP_REMOVED lines=10> */
.L_x_90:
[----:B------:R-:W1:Y:S02]  /*4200*/  MUFU.RCP R69, R80 ;  /* 0x0000005000457308 */ /* 0x000e640000001000 */
[----:B-1----:R-:W-:-:S04]  /*4210*/  FFMA R0, R80, R69, -1 ;  /* 0xbf80000050007423 */ /* 0x002fc80000000045 */
[----:B------:R-:W-:-:S04]  /*4220*/  FADD.FTZ R0, -R0, -RZ ;  /* 0x800000ff00007221 */ /* 0x000fc80000010100 */
[----:B------:R-:W-:-:S07]  /*4230*/  FFMA R69, R69, R0, R69 ;  /* 0x0000000045457223 */ /* 0x000fce0000000045 */
.L_x_91:
[----:B------:R-:W-:Y:S05]  /*4240*/  BSYNC B1 ;  /* 0x0000000000017941 */ /* 0x000fea0003800000 */
.L_x_89:
        /* <DEDUP_REMOVED lines=10> */
.L_x_93:
[----:B------:R-:W1:Y:S02]  /*42f0*/  MUFU.RCP R74, R79 ;  /* 0x0000004f004a7308 */ /* 0x000e640000001000 */
[----:B-1----:R-:W-:-:S04]  /*4300*/  FFMA R0, R79, R74, -1 ;  /* 0xbf8000004f007423 */ /* 0x002fc8000000004a */
[----:B------:R-:W-:-:S04]  /*4310*/  FADD.FTZ R3, -R0, -RZ ;  /* 0x800000ff00037221 */ /* 0x000fc80000010100 */
[----:B------:R-:W-:-:S07]  /*4320*/  FFMA R74, R74, R3, R74 ;  /* 0x000000034a4a7223 */ /* 0x000fce000000004a */
.L_x_94:
[----:B------:R-:W-:Y:S05]  /*4330*/  BSYNC B1 ;  /* 0x0000000000017941 */ /* 0x000fea0003800000 */
.L_x_92:
        /* <DEDUP_REMOVED lines=10> */
.L_x_96:
[----:B------:R-:W1:Y:S02]  /*43e0*/  MUFU.RCP R71, R82 ;  /* 0x0000005200477308 */ /* 0x000e640000001000 */
[----:B-1----:R-:W-:-:S04]  /*43f0*/  FFMA R0, R82, R71, -1 ;  /* 0xbf80000052007423 */ /* 0x002fc80000000047 */
[----:B------:R-:W-:-:S04]  /*4400*/  FADD.FTZ R0, -R0, -RZ ;  /* 0x800000ff00007221 */ /* 0x000fc80000010100 */
[----:B------:R-:W-:-:S07]  /*4410*/  FFMA R71, R71, R0, R71 ;  /* 0x0000000047477223 */ /* 0x000fce0000000047 */
.L_x_97:
[----:B------:R-:W-:Y:S05]  /*4420*/  BSYNC B1 ;  /* 0x0000000000017941 */ /* 0x000fea0003800000 */
.L_x_95:
        /* <DEDUP_REMOVED lines=10> */
.L_x_99:
[----:B------:R-:W1:Y:S02]  /*44d0*/  MUFU.RCP R76, R85 ;  /* 0x00000055004c7308 */ /* 0x000e640000001000 */
[----:B-1----:R-:W-:-:S04]  /*44e0*/  FFMA R0, R85, R76, -1 ;  /* 0xbf80000055007423 */ /* 0x002fc8000000004c */
[----:B------:R-:W-:-:S04]  /*44f0*/  FADD.FTZ R3, -R0, -RZ ;  /* 0x800000ff00037221 */ /* 0x000fc80000010100 */
[----:B------:R-:W-:-:S07]  /*4500*/  FFMA R76, R76, R3, R76 ;  /* 0x000000034c4c7223 */ /* 0x000fce000000004c */
.L_x_100:
[----:B------:R-:W-:Y:S05]  /*4510*/  BSYNC B1 ;  /* 0x0000000000017941 */ /* 0x000fea0003800000 */
.L_x_98:
        /* <DEDUP_REMOVED lines=8> */
[----:B------:R-:W-:Y:S05]  /*45a0*/  BRA `(.L_x_103) ;  /* 0x0000000000107947 */ /* 0x000fea0003800000 */
.L_x_102:
[----:B------:R-:W1:Y:S02]  /*45b0*/  MUFU.RCP R3, R86 ;  /* 0x0000005600037308 */ /* 0x000e640000001000 */
[----:B-1----:R-:W-:-:S04]  /*45c0*/  FFMA R0, R86, R3, -1 ;  /* 0xbf80000056007423 */ /* 0x002fc80000000003 */
[----:B------:R-:W-:-:S04]  /*45d0*/  FADD.FTZ R0, -R0, -RZ ;  /* 0x800000ff00007221 */ /* 0x000fc80000010100 */
[----:B------:R-:W-:-:S07]  /*45e0*/  FFMA R3, R3, R0, R3 ;  /* 0x0000000003037223 */ /* 0x000fce0000000003 */
.L_x_103:
[----:B------:R-:W-:Y:S05]  /*45f0*/  BSYNC B1 ;  /* 0x0000000000017941 */ /* 0x000fea0003800000 */
.L_x_101:
[----:B------:R-:W-:Y:S01]  /*4600*/  FMUL R38, R15, R38 ;  /* 0x000000260f267220 */ /* 0x000fe20000400000 */
[C---:B------:R-:W-:Y:S01]  /*4610*/  SHF.L.U32 R15, R18.reuse, 0x5, RZ ;  /* 0x00000005120f7819 */ /* 0x040fe200000006ff */
[----:B------:R-:W-:Y:S02]  /*4620*/  IMAD.SHL.U32 R0, R18, 0x10, RZ ;  /* 0x0000001012007824 */ /* 0x000fe400078e00ff */
[----:B------:R-:W-:Y:S01]  /*4630*/  FMUL R35, R14, R35 ;  /* 0x000000230e237220 */ /* 0x000fe20000400000 */
[----:B------:R-:W-:Y:S01]  /*4640*/  FMUL R62, R21, R62 ;  /* 0x0000003e153e7220 */ /* 0x000fe20000400000 */
[----:B------:R-:W-:Y:S01]  /*4650*/  SHF.R.U32.HI R21, RZ, 0x1, R18 ;  /* 0x00000001ff157819 */ /* 0x000fe20000011612 */
[----:B------:R-:W-:Y:S01]  /*4660*/  FMUL R68, R25, R68 ;  /* 0x0000004419447220 */ /* 0x000fe20000400000 */
[----:B------:R-:W-:Y:S01]  /*4670*/  LOP3.LUT R14, R15, 0xc0, RZ, 0xc0, !PT ;  /* 0x000000c00f0e7812 */ /* 0x000fe200078ec0ff */
[----:B------:R-:W-:Y:S01]  /*4680*/  FMUL R65, R26, R65 ;  /* 0x000000411a417220 */ /* 0x000fe20000400000 */
[----:B------:R-:W-:Y:S01]  /*4690*/  LOP3.LUT R0, R0, 0xe00, RZ, 0xc0, !PT ;  /* 0x00000e0000007812 */ /* 0x000fe200078ec0ff */
[----:B------:R-:W-:Y:S01]  /*46a0*/  FMUL R70, R27, R70 ;  /* 0x000000461b467220 */ /* 0x000fe20000400000 */
[----:B------:R-:W-:Y:S01]  /*46b0*/  LOP3.LUT R14, R14, 0x8, R21, 0xf8, !PT ;  /* 0x000000080e0e7812 */ /* 0x000fe200078ef815 */
[----:B------:R-:W-:Y:S01]  /*46c0*/  IMAD.SHL.U32 R21, R18, 0x4, RZ ;  /* 0x0000000412157824 */ /* 0x000fe200078e00ff */
[--C-:B------:R-:W-:Y:S01]  /*46d0*/  LOP3.LUT R0, R0, 0x20, R15.reuse, 0xf8, !PT ;  /* 0x0000002000007812 */ /* 0x100fe200078ef80f */
[----:B------:R-:W-:Y:S01]  /*46e0*/  FMUL R67, R28, R67 ;  /* 0x000000431c437220 */ /* 0x000fe20000400000 */
[----:B------:R-:W-:Y:S01]  /*46f0*/  LOP3.LUT P2, RZ, R18, 0x4, RZ, 0xc0, !PT ;  /* 0x0000000412ff7812 */ /* 0x000fe2000784c0ff */
[----:B------:R-:W-:Y:S01]  /*4700*/  FMUL R39, R20, R39 ;  /* 0x0000002714277220 */ /* 0x000fe20000400000 */
[----:B------:R-:W-:Y:S01]  /*4710*/  LOP3.LUT R0, R0, 0x100, R15, 0xf8, !PT ;  /* 0x0000010000007812 */ /* 0x000fe200078ef80f */
[----:B------:R-:W-:Y:S01]  /*4720*/  IMAD.MOV.U32 R15, RZ, RZ, 0x20 ;  /* 0x00000020ff0f7424 */ /* 0x000fe200078e00ff */
[----:B------:R-:W-:Y:S01]  /*4730*/  LOP3.LUT R21, R14, 0x18, R21, 0x78, !PT ;  /* 0x000000180e157812 */ /* 0x000fe200078e7815 */
[----:B------:R-:W-:Y:S01]  /*4740*/  FMUL R66, R23, R66 ;  /* 0x0000004217427220 */ /* 0x000fe20000400000 */
[----:B------:R-:W-:Y:S01]  /*4750*/  FMUL R61, R24, R61 ;  /* 0x0000003d183d7220 */ /* 0x000fe20000400000 */
[----:B------:R-:W-:Y:S01]  /*4760*/  FMUL R74, R31, R74 ;  /* 0x0000004a1f4a7220 */ /* 0x000fe20000400000 */
[----:B------:R-:W-:Y:S01]  /*4770*/  LOP3.LUT R14, R0, R21, RZ, 0xfc, !PT ;  /* 0x00000015000e7212 */ /* 0x000fe200078efcff */
[----:B------:R-:W-:Y:S01]  /*4780*/  FMUL R71, R32, R71 ;  /* 0x0000004720477220 */ /* 0x000fe20000400000 */
[----:B------:R-:W-:Y:S01]  /*4790*/  MOV R21, UR48 ;  /* 0x0000003000157c02 */ /* 0x000fe20008000f00 */
[----:B------:R-:W-:Y:S01]  /*47a0*/  FMUL R72, R29, R72 ;  /* 0x000000481d487220 */ /* 0x000fe20000400000 */
[----:B------:R-:W-:Y:S01]  /*47b0*/  FMUL R69, R30, R69 ;  /* 0x000000451e457220 */ /* 0x000fe20000400000 */
[----:B------:R-:W-:Y:S01]  /*47c0*/  FMUL R76, R33, R76 ;  /* 0x0000004c214c7220 */ /* 0x000fe20000400000 */
[----:B------:R-:W-:Y:S01]  /*47d0*/  FMUL R3, R34, R3 ;  /* 0x0000000322037220 */ /* 0x000fe20000400000 */
[----:B------:R-:W-:Y:S01]  /*47e0*/  IMAD R0, R21, 0x1000, R14 ;  /* 0x0000100015007824 */ /* 0x000fe200078e020e */
[----:B------:R-:W-:Y:S01]  /*47f0*/  SEL R15, R15, 0xffffffe0, !P2 ;  /* 0xffffffe00f0f7807 */ /* 0x000fe20005000000 */
[----:B------:R-:W-:Y:S05]  /*4800*/  WARPSYNC.ALL ;  /* 0x0000000000007948 */ /* 0x000fea0003800000 */
[----:B------:R-:W-:Y:S01]  /*4810*/  LEA R20, R0, UR52, 0x1 ;  /* 0x0000003400147c11 */ /* 0x000fe2000f8e08ff */
[----:B------:R-:W-:Y:S01]  /*4820*/  BSSY B0, `(.L_x_104) ;  /* 0x000001a000007945 */ /* 0x000fe20003800000 */
[----:B------:R-:W-:-:S02]  /*4830*/  F2FP.F16.F32.PACK_AB R27, R65, R68 ;  /* 0x00000044411b723e */ /* 0x000fc400000000ff */
[----:B------:R-:W-:Y:S02]  /*4840*/  F2FP.F16.F32.PACK_AB R68, R67, R70 ;  /* 0x000000464344723e */ /* 0x000fe400000000ff */
[----:B------:R-:W-:Y:S02]  /*4850*/  F2FP.F16.F32.PACK_AB R24, R38, R35 ;  /* 0x000000232618723e */ /* 0x000fe400000000ff */
[----:B------:R-:W-:Y:S02]  /*4860*/  F2FP.F16.F32.PACK_AB R25, R62, R39 ;  /* 0x000000273e19723e */ /* 0x000fe400000000ff */
[----:B------:R-:W-:Y:S02]  /*4870*/  F2FP.F16.F32.PACK_AB R26, R61, R66 ;  /* 0x000000423d1a723e */ /* 0x000fe400000000ff */
[----:B------:R-:W-:Y:S02]  /*4880*/  F2FP.F16.F32.PACK_AB R70, R71, R74 ;  /* 0x0000004a4746723e */ /* 0x000fe400000000ff */
[----:B------:R-:W-:Y:S01]  /*4890*/  F2FP.F16.F32.PACK_AB R69, R69, R72 ;  /* 0x000000484545723e */ /* 0x000fe200000000ff */
[----:B------:R1:W-:Y:S01]  /*48a0*/  STSM.16.M88.4 [R20+0x200], R24 ;  /* 0x0002001814007844 */ /* 0x0003e20000000200 */
[----:B------:R-:W-:-:S02]  /*48b0*/  F2FP.F16.F32.PACK_AB R71, R3, R76 ;  /* 0x0000004c0347723e */ /* 0x000fc400000000ff */
[----:B------:R-:W-:-:S05]  /*48c0*/  IADD3 R0, R15, 0x200, R20 ;  /* 0x000002000f007810 */ /* 0x000fca0007ffe014 */
[----:B------:R1:W-:Y:S01]  /*48d0*/  STSM.16.M88.4 [R0], R68 ;  /* 0x0000004400007844 */ /* 0x0003e20000000200 */
[----:B------:R-:W-:Y:S01]  /*48e0*/  @!PT LDS RZ, [RZ] ;  /* 0x00000000fffff984 */ /* 0x000fe20000000800 */
[----:B------:R-:W-:Y:S01]  /*48f0*/  @!PT LDS RZ, [RZ] ;  /* 0x00000000fffff984 */ /* 0x000fe20000000800 */
[----:B------:R-:W-:Y:S01]  /*4900*/  @!PT LDS RZ, [RZ] ;  /* 0x00000000fffff984 */ /* 0x000fe20000000800 */
[----:B------:R-:W-:Y:S01]  /*4910*/  @!PT LDS RZ, [RZ] ;  /* 0x00000000fffff984 */ /* 0x000fe20000000800 */
[----:B------:R2:W-:Y:S06]  /*4920*/  MEMBAR.ALL.CTA ;  /* 0x0000000000007992 */ /* 0x0005ec0000008000 */
[----:B--2---:R-:W2:Y:S02]  /*4930*/  FENCE.VIEW.ASYNC.S ;  /* 0x00000000000073c6 */ /* 0x004ea40000000000 */
[----:B--2---:R-:W-:Y:S06]  /*4940*/  BAR.SYNC.DEFER_BLOCKING 0x1, 0x100 ;  /* 0x0044000000007b1d */ /* 0x004fec0000010000 */
[----:B------:R-:W-:Y:S05]  /*4950*/  @P5 BRA `(.L_x_105) ;  /* 0x0000000000185947 */ /* 0x000fea0003800000 */
[----:B------:R-:W-:Y:S02]  /*4960*/  ULEA UR44, UR48, UR52, 0xd ;  /* 0x00000034302c7291 */ /* 0x000fe4000f8e683f */
[----:B------:R-:W-:Y:S02]  /*4970*/  UIADD3 UR4, UP0, UR56, 0x4f0, URZ ;  /* 0x000004f038047890 */ /* 0x000fe4000ff1e03f */
[----:B------:R-:W-:Y:S02]  /*4980*/  UIADD3 UR44, UR44, 0x200, URZ ;  /* 0x000002002c2c7890 */ /* 0x000fe4000fffe03f */
[----:B------:R-:W-:-:S09]  /*4990*/  UIADD3.X UR5, URZ, UR57, URZ, UP0, !UPT ;  /* 0x000000393f057290 */ /* 0x000fd200087fe43f */
[----:B------:R2:W-:Y:S02]  /*49a0*/  UTMASTG.3D [UR44], [UR4] ;  /* 0x0000002c040073b5 */ /* 0x0005e40008010000 */
[----:B--2---:R0:W-:Y:S02]  /*49b0*/  UTMACMDFLUSH ;  /* 0x00000000000079b7 */ /* 0x0041e40000000000 */
.L_x_105:
[----:B------:R-:W-:Y:S05]  /*49c0*/  BSYNC B0 ;  /* 0x0000000000007941 */ /* 0x000fea0003800000 */
.L_x_104:
[----:B------:R-:W-:Y:S01]  /*49d0*/  UIADD3 UR4, UR48, 0x1, URZ ;  /* 0x0000000130047890 */ /* 0x000fe2000fffe03f */
[----:B------:R-:W-:Y:S01]  /*49e0*/  BSSY B0, `(.L_x_106) ;  /* 0x0000008000007945 */ /* 0x000fe20003800000 */
[----:B------:R-:W-:Y:S02]  /*49f0*/  UIADD3 UR8, UR50, UR43, URZ ;  /* 0x0000002b32087290 */ /* 0x000fe4000fffe03f */
[----:B------:R-:W-:-:S04]  /*4a00*/  UISETP.NE.AND UP0, UPT, UR4, 0x3, UPT ;  /* 0x000000030400788c */ /* 0x000fc8000bf05270 */
[----:B------:R-:W-:Y:S02]  /*4a10*/  USEL UR9, URZ, 0x1, UP0 ;  /* 0x000000013f097887 */ /* 0x000fe40008000000 */
[----:B------:R-:W-:Y:S02]  /*4a20*/  USEL UR10, UR4, URZ, UP0 ;  /* 0x0000003f040a7287 */ /* 0x000fe40008000000 */
[----:B------:R-:W-:Y:S01]  /*4a30*/  ULOP3.LUT UR9, UR49, UR9, URZ, 0x3c, !UPT ;  /* 0x0000000931097292 */ /* 0x000fe2000f8e3c3f */
[----:B------:R-:W-:Y:S11]  /*4a40*/  @P5 BRA `(.L_x_107) ;  /* 0x0000000000045947 */ /* 0x000ff60003800000 */
[----:B------:R-:W-:-:S04]  /*4a50*/  DEPBAR.LE SB0, 0x1 ;  /* 0x000080400000791a */ /* 0x000fc80000000000 */
.L_x_107:
[----:B------:R-:W-:Y:S05]  /*4a60*/  BSYNC B0 ;  /* 0x0000000000007941 */ /* 0x000fea0003800000 */
.L_x_106:
[----:B------:R-:W-:Y:S01]  /*4a70*/  BAR.SYNC.DEFER_BLOCKING 0x1, 0x100 ;  /* 0x0044000000007b1d */ /* 0x000fe20000010000 */
[----:B------:R-:W-:-:S13]  /*4a80*/  ISETP.NE.AND P3, PT, RZ, UR39, PT ;  /* 0x00000027ff007c0c */ /* 0x000fda000bf65270 */
[----:B------:R-:W-:Y:S05]  /*4a90*/  @!P3 BRA `(.L_x_108) ;  /* 0x000000000034b947 */ /* 0x000fea0003800000 */
[----:B------:R-:W-:Y:S04]  /*4aa0*/  BSSY B0, `(.L_x_109) ;  /* 0x0000009000007945 */ /* 0x000fe80003800000 */
[----:B------:R-:W-:Y:S05]  /*4ab0*/  @P0 BRA `(.L_x_110) ;  /* 0x00000000001c0947 */ /* 0x000fea0003800000 */
[----:B------:R-:W-:-:S13]  /*4ac0*/  ISETP.NE.AND P3, PT, R64, 0x3, PT ;  /* 0x000000034000780c */ /* 0x000fda0003f65270 */
[----:B------:R-:W-:Y:S05]  /*4ad0*/  @!P3 BRA `(.L_x_111) ;  /* 0x000000000004b947 */ /* 0x000fea0003800000 */
[----:B------:R-:W-:Y:S01]  /*4ae0*/  BPT.TRAP 0x1 ;  /* 0x000000040000795c */ /* 0x000fe20000300000 */
.L_x_111:
[----:B------:R-:W-:-:S04]  /*4af0*/  ULEA UR4, UR38, UR52, 0x3 ;  /* 0x0000003426047291 */ /* 0x000fc8000f8e183f */
[----:B------:R-:W-:-:S04]  /*4b00*/  UIADD3 UR4, UR4, 0x98, URZ ;  /* 0x0000009804047890 */ /* 0x000fc8000fffe03f */
[----:B------:R-:W-:-:S09]  /*4b10*/  UPRMT UR4, UR51, 0x654, UR4 ;  /* 0x0000065433047896 */ /* 0x000fd20008000004 */
[----:B------:R-:W-:Y:S03]  /*4b20*/  SYNCS.ARRIVE.TRANS64.RED.A1T0 RZ, [UR4], RZ ;  /* 0x000000ffffff79a7 */ /* 0x000fe60008100404 */
.L_x_110:
[----:B------:R-:W-:Y:S05]  /*4b30*/  BSYNC B0 ;  /* 0x0000000000007941 */ /* 0x000fea0003800000 */
.L_x_109:
[----:B------:R-:W-:-:S04]  /*4b40*/  UIADD3 UR38, UR38, 0x1, URZ ;  /* 0x0000000126267890 */ /* 0x000fc8000fffe03f */
[----:B------:R-:W-:-:S04]  /*4b50*/  UISETP.NE.AND UP0, UPT, UR38, 0x3, UPT ;  /* 0x000000032600788c */ /* 0x000fc8000bf05270 */
[----:B------:R-:W-:-:S12]  /*4b60*/  USEL UR38, UR38, URZ, UP0 ;  /* 0x0000003f26267287 */ /* 0x000fd80008000000 */
.L_x_108:
[----:B------:R-:W-:Y:S01]  /*4b70*/  USHF.R.U32.HI UR4, URZ, 0x3, UR8 ;  /* 0x000000033f047899 */ /* 0x000fe20008011608 */
[----:B------:R-:W-:Y:S01]  /*4b80*/  BSSY B0, `(.L_x_112) ;  /* 0x000001d000007945 */ /* 0x000fe20003800000 */
[----:B------:R-:W-:Y:S02]  /*4b90*/  UISETP.GT.U32.AND UP0, UPT, UR8, 0x7, UPT ;  /* 0x000000070800788c */ /* 0x000fe4000bf04070 */
[----:B------:R-:W-:Y:S02]  /*4ba0*/  ULOP3.LUT UR4, UR4, 0x1, URZ, 0xc0, !UPT ;  /* 0x0000000104047892 */ /* 0x000fe4000f8ec03f */
[----:B------:R-:W-:Y:S02]  /*4bb0*/  UISETP.LT.U32.AND UP1, UPT, UR50, 0x8, UP0 ;  /* 0x000000083200788c */ /* 0x000fe40008721070 */
[----:B------:R-:W-:Y:S02]  /*4bc0*/  UISETP.NE.U32.AND UP2, UPT, UR4, 0x1, UPT ;  /* 0x000000010400788c */ /* 0x000fe4000bf45070 */
[----:B------:R-:W-:-:S02]  /*4bd0*/  USEL UR5, URZ, 0x1, !UP1 ;  /* 0x000000013f057887 */ /* 0x000fc4000c800000 */
[----:B------:R-:W-:-:S04]  /*4be0*/  UISETP.GT.U32.AND UP0, UPT, UR50, 0x7, !UP2 ;  /* 0x000000073200788c */ /* 0x000fc8000d704070 */
[----:B------:R-:W-:-:S04]  /*4bf0*/  USEL UR4, URZ, 0x1, !UP0 ;  /* 0x000000013f047887 */ /* 0x000fc8000c000000 */
[----:B------:R-:W-:Y:S01]  /*4c00*/  ULOP3.LUT UR40, UR4, UR40, UR5, 0x96, !UPT ;  /* 0x0000002804287292 */ /* 0x000fe2000f8e9605 */
[----:B------:R-:W-:Y:S11]  /*4c10*/  @P0 BRA `(.L_x_113) ;  /* 0x00000000004c0947 */ /* 0x000ff60003800000 */
[----:B------:R-:W-:-:S13]  /*4c20*/  ISETP.NE.AND P3, PT, R64, 0x3, PT ;  /* 0x000000034000780c */ /* 0x000fda0003f65270 */
[----:B------:R-:W-:Y:S05]  /*4c30*/  @!P3 BRA `(.L_x_114) ;  /* 0x000000000004b947 */ /* 0x000fea0003800000 */
[----:B------:R-:W-:Y:S01]  /*4c40*/  BPT.TRAP 0x1 ;  /* 0x000000040000795c */ /* 0x000fe20000300000 */
.L_x_114:
[----:B------:R-:W-:Y:S01]  /*4c50*/  SHF.L.U32 R12, R12, 0x1f, RZ ;  /* 0x0000001f0c0c7819 */ /* 0x000fe200000006ff */
[----:B------:R-:W-:Y:S01]  /*4c60*/  BSSY B1, `(.L_x_115) ;  /* 0x000000b000017945 */ /* 0x000fe20003800000 */
[C---:B------:R-:W-:Y:S02]  /*4c70*/  LEA R21, R13.reuse, UR52, 0x3 ;  /* 0x000000340d157c11 */ /* 0x040fe4000f8e18ff */
[----:B------:R-:W-:Y:S02]  /*4c80*/  @!P1 LEA R13, R13, R14, 0xc ;  /* 0x0000000e0d0d9211 */ /* 0x000fe400078e60ff */
[----:B------:R-:W2:Y:S01]  /*4c90*/  SYNCS.PHASECHK.TRANS64.TRYWAIT P3, [R21+URZ+0x80], R12 ;  /* 0x0000800c150075a7 */ /* 0x000ea2000806017f */
[----:B------:R-:W-:Y:S02]  /*4ca0*/  PLOP3.LUT P4, PT, PT, PT, PT, 0x8, 0x0 ;  /* 0x000000000000781c */ /* 0x000fe40003f8e170 */
[----:B------:R-:W-:Y:S02]  /*4cb0*/  @!P1 PLOP3.LUT P4, PT, P2, PT, PT, 0x80, 0x0 ;  /* 0x000000000000981c */ /* 0x000fe4000178f070 */
[----:B------:R-:W-:-:S05]  /*4cc0*/  @!P1 LEA R13, R13, UR52, 0x1 ;  /* 0x000000340d0d9c11 */ /* 0x000fca000f8e08ff */
[C---:B-1----:R-:W-:Y:S02]  /*4cd0*/  @!P1 VIADD R0, R13.reuse, 0x200 ;  /* 0x000002000d009836 */ /* 0x042fe40000000000 */
[----:B------:R-:W-:-:S04]  /*4ce0*/  @!P1 VIADD R3, R13, 0x220 ;  /* 0x000002200d039836 */ /* 0x000fc80000000000 */
[----:B------:R-:W-:Y:S01]  /*4cf0*/  @P4 IADD3 R3, R0, -0x20, RZ ;  /* 0xffffffe000034810 */ /* 0x000fe20007ffe0ff */
[----:B--2---:R-:W-:Y:S06]  /*4d00*/  @!P3 BRA `(.L_x_116) ;  /* 0x000000500060b947 */ /* 0x004fec0003800000 */
.L_x_237:
[----:B------:R-:W-:Y:S05]  /*4d10*/  BSYNC B1 ;  /* 0x0000000000017941 */ /* 0x000fea0003800000 */
.L_x_115:
[----:B------:R-:W-:Y:S05]  /*4d20*/  @!P1 WARPSYNC.ALL ;  /* 0x0000000000009948 */ /* 0x000fea0003800000 */
[----:B------:R2:W3:Y:S04]  /*4d30*/  @!P1 LDSM.16.M88.4 R8, [R13+0x200] ;  /* 0x000200000d08983b */ /* 0x0004e80000000200 */
[----:B------:R2:W4:Y:S02]  /*4d40*/  @!P1 LDSM.16.M88.4 R4, [R3] ;  /* 0x000000000304983b */ /* 0x0005240000000200 */
.L_x_113:
[----:B------:R-:W-:Y:S05]  /*4d50*/  BSYNC B0 ;  /* 0x0000000000007941 */ /* 0x000fea0003800000 */
.L_x_112:
[--C-:B-1-3--:R-:W-:Y:S02]  /*4d60*/  HADD2.F32 R0, -RZ, R8.reuse.H0_H0 ;  /* 0x20000008ff007230 */ /* 0x10afe40000004100 */
[C---:B------:R-:W-:Y:S01]  /*4d70*/  FMUL R40, R60.reuse, R40 ;  /* 0x000000283c287220 */ /* 0x040fe20000400000 */
[----:B------:R-:W-:Y:S02]  /*4d80*/  HADD2.F32 R12, -RZ, R8.H1_H1 ;  /* 0x30000008ff0c7230 */ /* 0x000fe40000004100 */
[C---:B------:R-:W-:Y:S01]  /*4d90*/  FMUL R41, R60.reuse, R41 ;  /* 0x000000293c297220 */ /* 0x040fe20000400000 */
[----:B------:R-:W-:Y:S02]  /*4da0*/  IMAD.MOV.U32 R61, RZ, RZ, 0x3bbb989d ;  /* 0x3bbb989dff3d7424 */ /* 0x000fe400078e00ff */
[----:B------:R-:W-:Y:S01]  /*4db0*/  FFMA R8, R59, R0, R40 ;  /* 0x000000003b087223 */ /* 0x000fe20000000028 */
[--C-:B------:R-:W-:Y:S02]  /*4dc0*/  HADD2.F32 R20, -RZ, R9.reuse.H0_H0 ;  /* 0x20000009ff147230 */ /* 0x100fe40000004100 */
[----:B--2---:R-:W-:Y:S01]  /*4dd0*/  FMUL R3, R60, R44 ;  /* 0x0000002c3c037220 */ /* 0x004fe20000400000 */
[----:B------:R-:W-:-:S02]  /*4de0*/  HADD2.F32 R24, -RZ, R9.H1_H1 ;  /* 0x30000009ff187230 */ /* 0x000fc40000004100 */
[----:B------:R-:W-:Y:S01]  /*4df0*/  FFMA R9, R59, R12, R41 ;  /* 0x0000000c3b097223 */ /* 0x000fe20000000029 */
[----:B------:R-:W-:Y:S02]  /*4e00*/  IMAD.MOV.U32 R65, RZ, RZ, 0x437c0000 ;  /* 0x437c0000ff417424 */ /* 0x000fe400078e00ff */
[----:B------:R-:W-:Y:S01]  /*4e10*/  FFMA.SAT R12, -R8, R61, 0.5 ;  /* 0x3f000000080c7423 */ /* 0x000fe2000000213d */
[--C-:B------:R-:W-:Y:S02]  /*4e20*/  HADD2.F32 R26, -RZ, R10.reuse.H0_H0 ;  /* 0x2000000aff1a7230 */ /* 0x100fe40000004100 */
[C---:B------:R-:W-:Y:S01]  /*4e30*/  FMUL R0, R60.reuse, R45 ;  /* 0x0000002d3c007220 */ /* 0x040fe20000400000 */
[----:B------:R-:W-:Y:S02]  /*4e40*/  HADD2.F32 R28, -RZ, R10.H1_H1 ;  /* 0x3000000aff1c7230 */ /* 0x000fe40000004100 */
[----:B------:R-:W-:Y:S01]  /*4e50*/  FMUL R10, R60, R42 ;  /* 0x0000002a3c0a7220 */ /* 0x000fe20000400000 */
[----:B------:R-:W-:Y:S01]  /*4e60*/  FFMA.RM R27, R12, R65, 12582913 ;  /* 0x4b4000010c1b7423 */ /* 0x000fe20000004041 */
[----:B------:R-:W-:Y:S01]  /*4e70*/  FFMA.SAT R12, -R9, R61, 0.5 ;  /* 0x3f000000090c7423 */ /* 0x000fe2000000213d */
[----:B------:R-:W-:-:S02]  /*4e80*/  HADD2.F32 R30, -RZ, R11.H0_H0 ;  /* 0x2000000bff1e7230 */ /* 0x000fc40000004100 */
[----:B------:R-:W-:Y:S01]  /*4e90*/  FFMA R10, R59, R20, R10 ;  /* 0x000000143b0a7223 */ /* 0x000fe2000000000a */
[----:B------:R-:W-:Y:S01]  /*4ea0*/  FADD R13, R27, -12583039 ;  /* 0xcb40007f1b0d7421 */ /* 0x000fe20000000000 */
[----:B------:R-:W-:Y:S02]  /*4eb0*/  HADD2.F32 R32, -RZ, R11.H1_H1 ;  /* 0x3000000bff207230 */ /* 0x000fe40000004100 */
[----:B------:R-:W-:Y:S01]  /*4ec0*/  FMUL R11, R60, R43 ;  /* 0x0000002b3c0b7220 */ /* 0x000fe20000400000 */
[----:B------:R-:W-:Y:S01]  /*4ed0*/  FFMA.RM R29, R12, R65, 12582913 ;  /* 0x4b4000010c1d7423 */ /* 0x000fe20000004041 */
[----:B------:R-:W-:Y:S01]  /*4ee0*/  FFMA R13, -R8, 1.4426950216293334961, -R13 ;  /* 0x3fb8aa3b080d7823 */ /* 0x000fe2000000090d */
[----:B------:R-:W-:Y:S01]  /*4ef0*/  FFMA.SAT R21, -R10, R61, 0.5 ;  /* 0x3f0000000a157423 */ /* 0x000fe2000000213d */
[C---:B------:R-:W-:Y:S01]  /*4f00*/  FFMA R11, R59.reuse, R24, R11 ;  /* 0x000000183b0b7223 */ /* 0x040fe2000000000b */
[----:B------:R-:W-:Y:S01]  /*4f10*/  FFMA R12, R59, R26, R3 ;  /* 0x0000001a3b0c7223 */ /* 0x000fe20000000003 */
[----:B------:R-:W-:Y:S01]  /*4f20*/  FADD R20, R29, -12583039 ;  /* 0xcb40007f1d147421 */ /* 0x000fe20000000000 */
[----:B------:R-:W-:Y:S01]  /*4f30*/  FFMA R3, -R8, 1.925963033500011079e-08, R13 ;  /* 0x32a5706008037823 */ /* 0x000fe2000000010d */
[----:B------:R-:W-:Y:S01]  /*4f40*/  FFMA.RM R31, R21, R65, 12582913 ;  /* 0x4b400001151f7423 */ /* 0x000fe20000004041 */
[----:B------:R-:W-:Y:S01]  /*4f50*/  FFMA R13, R59, R28, R0 ;  /* 0x0000001c3b0d7223 */ /* 0x000fe20000000000 */
[----:B------:R-:W-:Y:S01]  /*4f60*/  FFMA R0, -R9, 1.4426950216293334961, -R20 ;  /* 0x3fb8aa3b09007823 */ /* 0x000fe20000000914 */
[-C--:B------:R-:W-:Y:S01]  /*4f70*/  FFMA.SAT R23, -R11, R61.reuse, 0.5 ;  /* 0x3f0000000b177423 */ /* 0x080fe2000000213d */
[----:B------:R-:W-:Y:S01]  /*4f80*/  FADD R21, R31, -12583039 ;  /* 0xcb40007f1f157421 */ /* 0x000fe20000000000 */
[-C--:B------:R-:W-:Y:S01]  /*4f90*/  FFMA.SAT R28, -R13, R61.reuse, 0.5 ;  /* 0x3f0000000d1c7423 */ /* 0x080fe2000000213d */
[----:B------:R-:W-:Y:S01]  /*4fa0*/  FFMA.SAT R25, -R12, R61, 0.5 ;  /* 0x3f0000000c197423 */ /* 0x000fe2000000213d */
[----:B------:R-:W-:Y:S01]  /*4fb0*/  FMUL R46, R60, R46 ;  /* 0x0000002e3c2e7220 */ /* 0x000fe20000400000 */
[----:B------:R-:W-:Y:S01]  /*4fc0*/  FFMA R24, -R9, 1.925963033500011079e-08, R0 ;  /* 0x32a5706009187823 */ /* 0x000fe20000000100 */
[----:B------:R-:W-:Y:S01]  /*4fd0*/  FFMA.RM R33, R23, R65, 12582913 ;  /* 0x4b40000117217423 */ /* 0x000fe20000004041 */
[----:B----4-:R-:W-:-:S02]  /*4fe0*/  HADD2.F32 R0, -RZ, R4.H0_H0 ;  /* 0x20000004ff007230 */ /* 0x010fc40000004100 */
[----:B------:R-:W-:Y:S01]  /*4ff0*/  FFMA R23, -R10, 1.4426950216293334961, -R21 ;  /* 0x3fb8aa3b0a177823 */ /* 0x000fe20000000915 */
[----:B------:R-:W-:Y:S01]  /*5000*/  FMUL R48, R60, R48 ;  /* 0x000000303c307220 */ /* 0x000fe20000400000 */
[-C--:B------:R-:W-:Y:S01]  /*5010*/  FFMA.RM R39, R28, R65.reuse, 12582913 ;  /* 0x4b4000011c277423 */ /* 0x080fe20000004041 */
[----:B------:R-:W-:Y:S01]  /*5020*/  FFMA.RM R35, R25, R65, 12582913 ;  /* 0x4b40000119237423 */ /* 0x000fe20000004041 */
[----:B------:R1:W2:Y:S01]  /*5030*/  MUFU.EX2 R44, R3 ;  /* 0x00000003002c7308 */ /* 0x0002a20000000800 */
[----:B------:R-:W-:Y:S01]  /*5040*/  FFMA R20, R59, R30, R46 ;  /* 0x0000001e3b147223 */ /* 0x000fe2000000002e */
[----:B------:R-:W-:Y:S01]  /*5050*/  FADD R26, R33, -12583039 ;  /* 0xcb40007f211a7421 */ /* 0x000fe20000000000 */
[----:B------:R-:W-:Y:S01]  /*5060*/  FMUL R34, R60, R47 ;  /* 0x0000002f3c227220 */ /* 0x000fe20000400000 */
[----:B------:R-:W-:Y:S01]  /*5070*/  FADD R28, R39, -12583039 ;  /* 0xcb40007f271c7421 */ /* 0x000fe20000000000 */
[----:B------:R-:W-:Y:S01]  /*5080*/  FADD R37, R35, -12583039 ;  /* 0xcb40007f23257421 */ /* 0x000fe20000000000 */
[----:B------:R-:W-:Y:S01]  /*5090*/  FFMA R26, -R11, 1.4426950216293334961, -R26 ;  /* 0x3fb8aa3b0b1a7823 */ /* 0x000fe2000000091a */
[C---:B------:R-:W-:Y:S01]  /*50a0*/  FFMA R21, R59.reuse, R32, R34 ;  /* 0x000000203b157223 */ /* 0x040fe20000000022 */
[----:B------:R3:W4:Y:S01]  /*50b0*/  MUFU.EX2 R46, R24 ;  /* 0x00000018002e7308 */ /* 0x0007220000000800 */
[----:B-1----:R-:W-:Y:S01]  /*50c0*/  FFMA R3, -R10, 1.925963033500011079e-08, R23 ;  /* 0x32a570600a037823 */ /* 0x002fe20000000117 */
[----:B------:R-:W-:Y:S01]  /*50d0*/  FFMA R23, R59, R0, R48 ;  /* 0x000000003b177223 */ /* 0x000fe20000000030 */
[----:B------:R-:W-:-:S02]  /*50e0*/  HADD2.F32 R0, -RZ, R5.H0_H0 ;  /* 0x20000005ff007230 */ /* 0x000fc40000004100 */
[----:B------:R-:W-:Y:S01]  /*50f0*/  FFMA R30, -R13, 1.4426950216293334961, -R28 ;  /* 0x3fb8aa3b0d1e7823 */ /* 0x000fe2000000091c */
[----:B------:R-:W-:Y:S01]  /*5100*/  FFMA R37, -R12, 1.4426950216293334961, -R37 ;  /* 0x3fb8aa3b0c257823 */ /* 0x000fe20000000925 */
[----:B------:R-:W-:Y:S02]  /*5110*/  HADD2.F32 R4, -RZ, R4.H1_H1 ;  /* 0x30000004ff047230 */ /* 0x000fe40000004100 */
[----:B------:R-:W-:Y:S01]  /*5120*/  FFMA R25, -R11, 1.925963033500011079e-08, R26 ;  /* 0x32a570600b197823 */ /* 0x000fe2000000011a */
[----:B------:R-:W-:Y:S01]  /*5130*/  FMUL R36, R60, R49 ;  /* 0x000000313c247220 */ /* 0x000fe20000400000 */
[----:B---3--:R-:W-:Y:S02]  /*5140*/  HADD2.F32 R24, -RZ, R5.H1_H1 ;  /* 0x30000005ff187230 */ /* 0x008fe40000004100 */
[----:B------:R-:W-:Y:S01]  /*5150*/  FFMA.SAT R5, -R20, R61, 0.5 ;  /* 0x3f00000014057423 */ /* 0x000fe2000000213d */
[----:B------:R1:W3:Y:S01]  /*5160*/  MUFU.EX2 R34, R3 ;  /* 0x0000000300227308 */ /* 0x0002e20000000800 */
[----:B------:R-:W-:-:S02]  /*5170*/  HADD2.F32 R26, -RZ, R6.H0_H0 ;  /* 0x20000006ff1a7230 */ /* 0x000fc40000004100 */
[----:B------:R-:W-:Y:S01]  /*5180*/  FFMA R37, -R12, 1.925963033500011079e-08, R37 ;  /* 0x32a570600c257823 */ /* 0x000fe20000000125 */
[----:B------:R-:W-:Y:S01]  /*5190*/  FFMA.RM R41, R5, R65, 12582913 ;  /* 0x4b40000105297423 */ /* 0x000fe20000004041 */
[----:B------:R-:W-:Y:S02]  /*51a0*/  HADD2.F32 R28, -RZ, R6.H1_H1 ;  /* 0x30000006ff1c7230 */ /* 0x000fe40000004100 */
[----:B------:R-:W-:Y:S01]  /*51b0*/  FFMA.SAT R6, -R21, R61, 0.5 ;  /* 0x3f00000015067423 */ /* 0x000fe2000000213d */
[--C-:B------:R-:W-:Y:S02]  /*51c0*/  HADD2.F32 R32, -RZ, R7.reuse.H1_H1 ;  /* 0x30000007ff207230 */ /* 0x100fe40000004100 */
[----:B------:R-:W-:Y:S01]  /*51d0*/  FADD R5, R41, -12583039 ;  /* 0xcb40007f29057421 */ /* 0x000fe20000000000 */
[----:B------:R-:W-:Y:S01]  /*51e0*/  FFMA R4, R59, R4, R36 ;  /* 0x000000043b047223 */ /* 0x000fe20000000024 */
[----:B-1----:R-:W-:Y:S01]  /*51f0*/  FFMA R3, -R13, 1.925963033500011079e-08, R30 ;  /* 0x32a570600d037823 */ /* 0x002fe2000000011e */
[----:B------:R-:W-:-:S02]  /*5200*/  HADD2.F32 R30, -RZ, R7.H0_H0 ;  /* 0x20000007ff1e7230 */ /* 0x000fc40000004100 */
[----:B------:R-:W-:Y:S01]  /*5210*/  FFMA.SAT R7, -R23, R61, 0.5 ;  /* 0x3f00000017077423 */ /* 0x000fe2000000213d */
[----:B------:R-:W-:Y:S01]  /*5220*/  FFMA.RM R43, R6, R65, 12582913 ;  /* 0x4b400001062b7423 */ /* 0x000fe20000004041 */
[----:B------:R1:W-:Y:S01]  /*5230*/  MUFU.EX2 R62, R37 ;  /* 0x00000025003e7308 */ /* 0x0003e20000000800 */
[----:B------:R-:W-:Y:S01]  /*5240*/  FFMA R5, -R20, 1.4426950216293334961, -R5 ;  /* 0x3fb8aa3b14057823 */ /* 0x000fe20000000905 */
[C---:B------:R-:W-:Y:S01]  /*5250*/  FMUL R50, R60.reuse, R50 ;  /* 0x000000323c327220 */ /* 0x040fe20000400000 */
[----:B------:R-:W-:Y:S01]  /*5260*/  FADD R6, R43, -12583039 ;  /* 0xcb40007f2b067421 */ /* 0x000fe20000000000 */
[C---:B------:R-:W-:Y:S01]  /*5270*/  FMUL R52, R60.reuse, R52 ;  /* 0x000000343c347220 */ /* 0x040fe20000400000 */
[C---:B------:R-:W-:Y:S01]  /*5280*/  FMUL R38, R60.reuse, R51 ;  /* 0x000000333c267220 */ /* 0x040fe20000400000 */
[----:B------:R-:W-:Y:S01]  /*5290*/  FMUL R54, R60, R54 ;  /* 0x000000363c367220 */ /* 0x000fe20000400000 */
[----:B------:R-:W-:Y:S01]  /*52a0*/  FFMA R6, -R21, 1.4426950216293334961, -R6 ;  /* 0x3fb8aa3b15067823 */ /* 0x000fe20000000906 */
[----:B------:R5:W3:Y:S01]  /*52b0*/  MUFU.EX2 R48, R25 ;  /* 0x0000001900307308 */ /* 0x000ae20000000800 */
[----:B-1----:R-:W-:Y:S01]  /*52c0*/  FFMA.RM R37, R7, R65, 12582913 ;  /* 0x4b40000107257423 */ /* 0x002fe20000004041 */
[----:B------:R-:W-:Y:S01]  /*52d0*/  FFMA.SAT R7, -R4, R61, 0.5 ;  /* 0x3f00000004077423 */ /* 0x000fe2000000213d */
[C---:B------:R-:W-:Y:S01]  /*52e0*/  FMUL R40, R60.reuse, R53 ;  /* 0x000000353c287220 */ /* 0x040fe20000400000 */
[----:B------:R-:W-:Y:S01]  /*52f0*/  FMUL R42, R60, R55 ;  /* 0x000000373c2a7220 */ /* 0x000fe20000400000 */
[----:B------:R-:W-:Y:S01]  /*5300*/  SHF.L.U32 R27, R27, 0x17, RZ ;  /* 0x000000171b1b7819 */ /* 0x000fe200000006ff */
[----:B------:R-:W-:Y:S01]  /*5310*/  IMAD.SHL.U32 R29, R29, 0x800000, RZ ;  /* 0x008000001d1d7824 */ /* 0x000fe200078e00ff */
[----:B------:R-:W-:Y:S01]  /*5320*/  SHF.L.U32 R33, R33, 0x17, RZ ;  /* 0x0000001721217819 */ /* 0x000fe200000006ff */
[----:B------:R1:W-:Y:S01]  /*5330*/  MUFU.EX2 R66, R3 ;  /* 0x0000000300427308 */ /* 0x0003e20000000800 */
[----:B-----5:R-:W-:Y:S01]  /*5340*/  FFMA R25, -R20, 1.925963033500011079e-08, R5 ;  /* 0x32a5706014197823 */ /* 0x020fe20000000105 */
[----:B------:R-:W-:Y:S01]  /*5350*/  FFMA R5, R59, R0, R50 ;  /* 0x000000003b057223 */ /* 0x000fe20000000032 */
[----:B------:R-:W-:Y:S01]  /*5360*/  FFMA R0, -R21, 1.925963033500011079e-08, R6 ;  /* 0x32a5706015007823 */ /* 0x000fe20000000106 */
[C---:B------:R-:W-:Y:S01]  /*5370*/  FFMA R6, R59.reuse, R24, R38 ;  /* 0x000000183b067223 */ /* 0x040fe20000000026 */
[----:B------:R-:W-:Y:S01]  /*5380*/  FFMA R24, R59, R28, R40 ;  /* 0x0000001c3b187223 */ /* 0x000fe20000000028 */
[----:B------:R-:W-:Y:S01]  /*5390*/  FADD R50, R37, -12583039 ;  /* 0xcb40007f25327421 */ /* 0x000fe20000000000 */
[----:B------:R-:W-:Y:S01]  /*53a0*/  IMAD.SHL.U32 R31, R31, 0x800000, RZ ;  /* 0x008000001f1f7824 */ /* 0x000fe200078e00ff */
[----:B------:R5:W3:Y:S01]  /*53b0*/  MUFU.EX2 R36, R25 ;  /* 0x0000001900247308 */ /* 0x000ae20000000800 */
[----:B-1----:R-:W-:Y:S01]  /*53c0*/  FFMA.RM R3, R7, R65, 12582913 ;  /* 0x4b40000107037423 */ /* 0x002fe20000004041 */
[----:B------:R-:W-:Y:S01]  /*53d0*/  FFMA R7, R59, R26, R52 ;  /* 0x0000001a3b077223 */ /* 0x000fe20000000034 */
[-C--:B------:R-:W-:Y:S01]  /*53e0*/  FFMA.SAT R26, -R5, R61.reuse, 0.5 ;  /* 0x3f000000051a7423 */ /* 0x080fe2000000213d */
[----:B--2---:R-:W-:Y:S01]  /*53f0*/  FFMA R44, R27, R44, 1 ;  /* 0x3f8000001b2c7423 */ /* 0x004fe2000000002c */
[----:B----4-:R-:W-:Y:S01]  /*5400*/  FFMA R55, R29, R46, 1 ;  /* 0x3f8000001d377423 */ /* 0x010fe2000000002e */
[----:B------:R-:W-:Y:S01]  /*5410*/  FFMA.SAT R40, -R7, R61, 0.5 ;  /* 0x3f00000007287423 */ /* 0x000fe2000000213d */
[----:B------:R-:W-:Y:S01]  /*5420*/  FFMA.RM R38, R26, R65, 12582913 ;  /* 0x4b4000011a267423 */ /* 0x000fe20000004041 */
[----:B------:R-:W-:Y:S01]  /*5430*/  FFMA R26, R59, R32, R42 ;  /* 0x000000203b1a7223 */ /* 0x000fe2000000002a */
[----:B-----5:R-:W-:Y:S01]  /*5440*/  FADD R25, R3, -12583039 ;  /* 0xcb40007f03197421 */ /* 0x020fe20000000000 */
[-C--:B------:R-:W-:Y:S01]  /*5450*/  FFMA.SAT R42, -R24, R61.reuse, 0.5 ;  /* 0x3f000000182a7423 */ /* 0x080fe2000000213d */
[----:B------:R-:W-:Y:S01]  /*5460*/  FADD R28, R38, -12583039 ;  /* 0xcb40007f261c7421 */ /* 0x000fe20000000000 */
[-C--:B------:R-:W-:Y:S01]  /*5470*/  FFMA.SAT R53, -R26, R61.reuse, 0.5 ;  /* 0x3f0000001a357423 */ /* 0x080fe2000000213d */
[----:B------:R-:W-:Y:S01]  /*5480*/  FFMA R45, -R4, 1.4426950216293334961, -R25 ;  /* 0x3fb8aa3b042d7823 */ /* 0x000fe20000000919 */
[----:B------:R-:W-:Y:S01]  /*5490*/  FFMA R25, R59, R30, R54 ;  /* 0x0000001e3b197223 */ /* 0x000fe20000000036 */
[----:B------:R-:W-:Y:S01]  /*54a0*/  FFMA.SAT R30, -R6, R61, 0.5 ;  /* 0x3f000000061e7423 */ /* 0x000fe2000000213d */
[-C--:B------:R-:W-:Y:S01]  /*54b0*/  FFMA.RM R40, R40, R65.reuse, 12582913 ;  /* 0x4b40000128287423 */ /* 0x080fe20000004041 */
[----:B------:R-:W-:Y:S01]  /*54c0*/  FFMA.RM R51, R42, R65, 12582913 ;  /* 0x4b4000012a337423 */ /* 0x000fe20000004041 */
[----:B------:R-:W-:Y:S01]  /*54d0*/  FFMA.SAT R52, -R25, R61, 0.5 ;  /* 0x3f00000019347423 */ /* 0x000fe2000000213d */
[-C--:B------:R-:W-:Y:S01]  /*54e0*/  FFMA.RM R32, R30, R65.reuse, 12582913 ;  /* 0x4b4000011e207423 */ /* 0x080fe20000004041 */
[----:B------:R-:W-:Y:S01]  /*54f0*/  FFMA R30, -R5, 1.4426950216293334961, -R28 ;  /* 0x3fb8aa3b051e7823 */ /* 0x000fe2000000091c */
[-C--:B------:R-:W-:Y:S01]  /*5500*/  FFMA.RM R53, R53, R65.reuse, 12582913 ;  /* 0x4b40000135357423 */ /* 0x080fe20000004041 */
[----:B------:R-:W-:Y:S01]  /*5510*/  FFMA.RM R52, R52, R65, 12582913 ;  /* 0x4b40000134347423 */ /* 0x000fe20000004041 */
[----:B------:R-:W-:Y:S01]  /*5520*/  FADD R47, R32, -12583039 ;  /* 0xcb40007f202f7421 */ /* 0x000fe20000000000 */
[----:B------:R-:W-:Y:S01]  /*5530*/  FFMA R30, -R5, 1.925963033500011079e-08, R30 ;  /* 0x32a57060051e7823 */ /* 0x000fe2000000011e */
[----:B------:R-:W-:Y:S01]  /*5540*/  FADD R42, R40, -12583039 ;  /* 0xcb40007f282a7421 */ /* 0x000fe20000000000 */
[----:B------:R-:W-:Y:S01]  /*5550*/  FFMA R45, -R4, 1.925963033500011079e-08, R45 ;  /* 0x32a57060042d7823 */ /* 0x000fe2000000012d */
[----:B------:R-:W-:Y:S01]  /*5560*/  FFMA R49, -R6, 1.4426950216293334961, -R47 ;  /* 0x3fb8aa3b06317823 */ /* 0x000fe2000000092f */
[----:B------:R-:W-:Y:S01]  /*5570*/  FADD R27, R51, -12583039 ;  /* 0xcb40007f331b7421 */ /* 0x000fe20000000000 */
[----:B------:R1:W-:Y:S01]  /*5580*/  MUFU.EX2 R47, R30 ;  /* 0x0000001e002f7308 */ /* 0x0003e20000000800 */
[----:B------:R-:W-:Y:S01]  /*5590*/  FADD R29, R53, -12583039 ;  /* 0xcb40007f351d7421 */ /* 0x000fe20000000000 */
[----:B------:R-:W-:Y:S01]  /*55a0*/  FFMA R50, -R23, 1.4426950216293334961, -R50 ;  /* 0x3fb8aa3b17327823 */ /* 0x000fe20000000932 */
[----:B------:R-:W-:Y:S01]  /*55b0*/  FFMA R42, -R7, 1.4426950216293334961, -R42 ;  /* 0x3fb8aa3b072a7823 */ /* 0x000fe2000000092a */
[----:B---3--:R-:W-:Y:S01]  /*55c0*/  FFMA R46, R31, R34, 1 ;  /* 0x3f8000001f2e7423 */ /* 0x008fe20000000022 */
[----:B------:R-:W-:Y:S01]  /*55d0*/  FFMA R61, R33, R48, 1 ;  /* 0x3f800000213d7423 */ /* 0x000fe20000000030 */
[----:B------:R-:W-:Y:S01]  /*55e0*/  FFMA R31, -R26, 1.4426950216293334961, -R29 ;  /* 0x3fb8aa3b1a1f7823 */ /* 0x000fe2000000091d */
[----:B------:R-:W-:Y:S01]  /*55f0*/  FFMA R50, -R23, 1.925963033500011079e-08, R50 ;  /* 0x32a5706017327823 */ /* 0x000fe20000000132 */
[----:B------:R2:W3:Y:S01]  /*5600*/  MUFU.EX2 R28, R45 ;  /* 0x0000002d001c7308 */ /* 0x0004e20000000800 */
[----:B-1----:R-:W-:Y:S01]  /*5610*/  FADD R30, R52, -12583039 ;  /* 0xcb40007f341e7421 */ /* 0x002fe20000000000 */
[----:B------:R-:W-:-:S02]  /*5620*/  VIADD R33, R44, 0x1800000 ;  /* 0x018000002c217836 */ /* 0x000fc40000000000 */
[----:B------:R-:W-:Y:S01]  /*5630*/  FFMA R49, -R6, 1.925963033500011079e-08, R49 ;  /* 0x32a5706006317823 */ /* 0x000fe20000000131 */
[----:B------:R-:W-:Y:S01]  /*5640*/  FFMA R42, -R7, 1.925963033500011079e-08, R42 ;  /* 0x32a57060072a7823 */ /* 0x000fe2000000012a */
[----:B------:R-:W-:Y:S01]  /*5650*/  FFMA R34, -R25, 1.4426950216293334961, -R30 ;  /* 0x3fb8aa3b19227823 */ /* 0x000fe2000000091e */
[----:B------:R-:W-:Y:S01]  /*5660*/  SHF.L.U32 R41, R41, 0x17, RZ ;  /* 0x0000001729297819 */ /* 0x000fe200000006ff */
[----:B------:R-:W-:Y:S01]  /*5670*/  FFMA R31, -R26, 1.925963033500011079e-08, R31 ;  /* 0x32a570601a1f7823 */ /* 0x000fe2000000011f */
[----:B------:R-:W-:Y:S01]  /*5680*/  LOP3.LUT R33, R33, 0x7f800000, RZ, 0xc0, !PT ;  /* 0x7f80000021217812 */ /* 0x000fe200078ec0ff */
[C---:B--2---:R-:W-:Y:S01]  /*5690*/  FFMA R45, -R24.reuse, 1.4426950216293334961, -R27 ;  /* 0x3fb8aa3b182d7823 */ /* 0x044fe2000000091b */
[----:B------:R-:W-:Y:S01]  /*56a0*/  FFMA R34, -R25, 1.925963033500011079e-08, R34 ;  /* 0x32a5706019227823 */ /* 0x000fe20000000122 */
[----:B------:R1:W2:Y:S01]  /*56b0*/  MUFU.EX2 R27, R42 ;  /* 0x0000002a001b7308 */ /* 0x0002a20000000800 */
[----:B------:R-:W-:Y:S01]  /*56c0*/  ISETP.GT.U32.AND P1, PT, R33, 0x1ffffff, PT ;  /* 0x01ffffff2100780c */ /* 0x000fe20003f24070 */
[----:B------:R-:W-:Y:S01]  /*56d0*/  FFMA R45, -R24, 1.925963033500011079e-08, R45 ;  /* 0x32a57060182d7823 */ /* 0x000fe2000000012d */
[----:B------:R-:W-:Y:S01]  /*56e0*/  IMAD.SHL.U32 R35, R35, 0x800000, RZ ;  /* 0x0080000023237824 */ /* 0x000fe200078e00ff */
[----:B------:R-:W-:Y:S01]  /*56f0*/  SHF.L.U32 R52, R52, 0x17, RZ ;  /* 0x0000001734347819 */ /* 0x000fe200000006ff */
[----:B------:R-:W-:Y:S01]  /*5700*/  IMAD.SHL.U32 R37, R37, 0x800000, RZ ;  /* 0x0080000025257824 */ /* 0x000fe200078e00ff */
[----:B------:R-:W-:Y:S01]  /*5710*/  SHF.L.U32 R3, R3, 0x17, RZ ;  /* 0x0000001703037819 */ /* 0x000fe200000006ff */
[----:B------:R-:W-:Y:S01]  /*5720*/  IMAD.SHL.U32 R39, R39, 0x800000, RZ ;  /* 0x0080000027277824 */ /* 0x000fe200078e00ff */
[----:B------:R-:W4:Y:S01]  /*5730*/  MUFU.EX2 R50, R50 ;  /* 0x0000003200327308 */ /* 0x000f220000000800 */
[----:B-1----:R-:W-:Y:S01]  /*5740*/  FFMA R42, R41, R36, 1 ;  /* 0x3f800000292a7423 */ /* 0x002fe20000000024 */
[----:B------:R-:W-:Y:S01]  /*5750*/  SHF.L.U32 R32, R32, 0x17, RZ ;  /* 0x0000001720207819 */ /* 0x000fe200000006ff */
[----:B------:R-:W-:Y:S01]  /*5760*/  IMAD.SHL.U32 R43, R43, 0x800000, RZ ;  /* 0x008000002b2b7824 */ /* 0x000fe200078e00ff */
[----:B------:R-:W-:Y:S01]  /*5770*/  BSSY B1, `(.L_x_117) ;  /* 0x000001f000017945 */ /* 0x000fe20003800000 */
[----:B------:R-:W-:-:S02]  /*5780*/  IMAD.SHL.U32 R38, R38, 0x800000, RZ ;  /* 0x0080000026267824 */ /* 0x000fc400078e00ff */
[----:B------:R-:W-:Y:S01]  /*5790*/  FFMA R62, R35, R62, 1 ;  /* 0x3f800000233e7423 */ /* 0x000fe2000000003e */
[----:B------:R-:W-:Y:S01]  /*57a0*/  IMAD.SHL.U32 R40, R40, 0x800000, RZ ;  /* 0x0080000028287824 */ /* 0x000fe200078e00ff */
[----:B------:R-:W-:Y:S01]  /*57b0*/  MUFU.EX2 R29, R34 ;  /* 0x00000022001d7308 */ /* 0x000fe20000000800 */
[----:B------:R-:W-:Y:S02]  /*57c0*/  IMAD.SHL.U32 R51, R51, 0x800000, RZ ;  /* 0x0080000033337824 */ /* 0x000fe400078e00ff */
[----:B------:R-:W-:Y:S01]  /*57d0*/  FFMA R39, R39, R66, 1 ;  /* 0x3f80000027277423 */ /* 0x000fe20000000042 */
[----:B------:R-:W-:Y:S02]  /*57e0*/  IMAD.SHL.U32 R53, R53, 0x800000, RZ ;  /* 0x0080000035357824 */ /* 0x000fe400078e00ff */
[----:B---3--:R-:W-:Y:S01]  /*57f0*/  FFMA R48, R3, R28, 1 ;  /* 0x3f80000003307423 */ /* 0x008fe2000000001c */
[----:B------:R-:W-:Y:S01]  /*5800*/  FFMA R47, R38, R47, 1 ;  /* 0x3f800000262f7423 */ /* 0x000fe2000000002f */
[----:B--2---:R-:W-:Y:S01]  /*5810*/  FFMA R41, R40, R27, 1 ;  /* 0x3f80000028297423 */ /* 0x004fe2000000001b */
[----:B------:R-:W1:Y:S01]  /*5820*/  MUFU.EX2 R0, R0 ;  /* 0x0000000000007308 */ /* 0x000e620000000800 */
[----:B----4-:R-:W-:-:S07]  /*5830*/  FFMA R35, R37, R50, 1 ;  /* 0x3f80000025237423 */ /* 0x010fce0000000032 */
[----:B------:R-:W2:Y:S08]  /*5840*/  MUFU.EX2 R49, R49 ;  /* 0x0000003100317308 */ /* 0x000eb00000000800 */
[----:B------:R3:W4:Y:S01]  /*5850*/  MUFU.EX2 R30, R45 ;  /* 0x0000002d001e7308 */ /* 0x0007220000000800 */
[----:B-1----:R-:W-:-:S07]  /*5860*/  FFMA R43, R43, R0, 1 ;  /* 0x3f8000002b2b7423 */ /* 0x002fce0000000000 */
[----:B------:R-:W1:Y:S01]  /*5870*/  MUFU.EX2 R36, R31 ;  /* 0x0000001f00247308 */ /* 0x000e620000000800 */
[----:B---3--:R-:W-:Y:S01]  /*5880*/  FFMA R45, R52, R29, 1 ;  /* 0x3f800000342d7423 */ /* 0x008fe2000000001d */
[----:B--2---:R-:W-:Y:S01]  /*5890*/  FFMA R50, R32, R49, 1 ;  /* 0x3f80000020327423 */ /* 0x004fe20000000031 */
[----:B----4-:R-:W-:Y:S01]  /*58a0*/  FFMA R54, R51, R30, 1 ;  /* 0x3f80000033367423 */ /* 0x010fe2000000001e */
[----:B-1----:R-:W-:Y:S01]  /*58b0*/  FFMA R52, R53, R36, 1 ;  /* 0x3f80000035347423 */ /* 0x002fe20000000024 */
[----:B------:R-:W-:Y:S06]  /*58c0*/  @P1 BRA `(.L_x_118) ;  /* 0x0000000000141947 */ /* 0x000fec0003800000 */
[----:B------:R-:W-:Y:S01]  /*58d0*/  IMAD.MOV.U32 R3, RZ, RZ, R44 ;  /* 0x000000ffff037224 */ /* 0x000fe200078e002c */
[----:B------:R-:W-:-:S07]  /*58e0*/  MOV R77, 0x5900 ;  /* 0x00005900004d7802 */ /* 0x000fce0000000f00 */
[----:B------:R-:W-:Y:S05]  /*58f0*/  CALL.REL.NOINC `($__internal_0_$__cuda_sm20_rcp_rn_f32_slowpath) ;  /* 0x0000004800c87944 */ /* 0x000fea0003c00000 */
[----:B------:R-:W-:Y:S01]  /*5900*/  MOV R27, R3 ;  /* 0x00000003001b7202 */ /* 0x000fe20000000f00 */
[----:B------:R-:W-:Y:S06]  /*5910*/  BRA `(.L_x_119) ;  /* 0x0000000000107947 */ /* 0x000fec0003800000 */
.L_x_118:
[----:B------:R-:W1:Y:S02]  /*5920*/  MUFU.RCP R27, R44 ;  /* 0x0000002c001b7308 */ /* 0x000e640000001000 */
[----:B-1----:R-:W-:-:S04]  /*5930*/  FFMA R0, R44, R27, -1 ;  /* 0xbf8000002c007423 */ /* 0x002fc8000000001b */
[----:B------:R-:W-:-:S04]  /*5940*/  FADD.FTZ R0, -R0, -RZ ;  /* 0x800000ff00007221 */ /* 0x000fc80000010100 */
[----:B------:R-:W-:-:S07]  /*5950*/  FFMA R27, R27, R0, R27 ;  /* 0x000000001b1b7223 */ /* 0x000fce000000001b */
.L_x_119:
[----:B------:R-:W-:Y:S05]  /*5960*/  BSYNC B1 ;  /* 0x0000000000017941 */ /* 0x000fea0003800000 */
.L_x_117:
        /* <DEDUP_REMOVED lines=10> */
.L_x_121:
[----:B------:R-:W1:Y:S02]  /*5a10*/  MUFU.RCP R28, R55 ;  /* 0x00000037001c7308 */ /* 0x000e640000001000 */
[----:B-1----:R-:W-:-:S04]  /*5a20*/  FFMA R0, R55, R28, -1 ;  /* 0xbf80000037007423 */ /* 0x002fc8000000001c */
[----:B------:R-:W-:-:S04]  /*5a30*/  FADD.FTZ R3, -R0, -RZ ;  /* 0x800000ff00037221 */ /* 0x000fc80000010100 */
[----:B------:R-:W-:-:S07]  /*5a40*/  FFMA R28, R28, R3, R28 ;  /* 0x000000031c1c7223 */ /* 0x000fce000000001c */
.L_x_122:
[----:B------:R-:W-:Y:S05]  /*5a50*/  BSYNC B1 ;  /* 0x0000000000017941 */ /* 0x000fea0003800000 */
.L_x_120:
        /* <DEDUP_REMOVED lines=10> */
.L_x_124:
[----:B------:R-:W1:Y:S02]  /*5b00*/  MUFU.RCP R29, R46 ;  /* 0x0000002e001d7308 */ /* 0x000e640000001000 */
[----:B-1----:R-:W-:-:S04]  /*5b10*/  FFMA R0, R46, R29, -1 ;  /* 0xbf8000002e007423 */ /* 0x002fc8000000001d */
[----:B------:R-:W-:-:S04]  /*5b20*/  FADD.FTZ R0, -R0, -RZ ;  /* 0x800000ff00007221 */ /* 0x000fc80000010100 */
[----:B------:R-:W-:-:S07]  /*5b30*/  FFMA R29, R29, R0, R29 ;  /* 0x000000001d1d7223 */ /* 0x000fce000000001d */
.L_x_125:
[----:B------:R-:W-:Y:S05]  /*5b40*/  BSYNC B1 ;  /* 0x0000000000017941 */ /* 0x000fea0003800000 */
.L_x_123:
        /* <DEDUP_REMOVED lines=10> */
.L_x_127:
[----:B------:R-:W1:Y:S02]  /*5bf0*/  MUFU.RCP R30, R61 ;  /* 0x0000003d001e7308 */ /* 0x000e640000001000 */
[----:B-1----:R-:W-:-:S04]  /*5c00*/  FFMA R0, R61, R30, -1 ;  /* 0xbf8000003d007423 */ /* 0x002fc8000000001e */
[----:B------:R-:W-:-:S04]  /*5c10*/  FADD.FTZ R3, -R0, -RZ ;  /* 0x800000ff00037221 */ /* 0x000fc80000010100 */
[----:B------:R-:W-:-:S07]  /*5c20*/  FFMA R30, R30, R3, R30 ;  /* 0x000000031e1e7223 */ /* 0x000fce000000001e */
.L_x_128:
[----:B------:R-:W-:Y:S05]  /*5c30*/  BSYNC B1 ;  /* 0x0000000000017941 */ /* 0x000fea0003800000 */
.L_x_126:
        /* <DEDUP_REMOVED lines=10> */
.L_x_130:
[----:B------:R-:W1:Y:S02]  /*5ce0*/  MUFU.RCP R31, R62 ;  /* 0x0000003e001f7308 */ /* 0x000e640000001000 */
[----:B-1----:R-:W-:-:S04]  /*5cf0*/  FFMA R0, R62, R31, -1 ;  /* 0xbf8000003e007423 */ /* 0x002fc8000000001f */
[----:B------:R-:W-:-:S04]  /*5d00*/  FADD.FTZ R0, -R0, -RZ ;  /* 0x800000ff00007221 */ /* 0x000fc80000010100 */
[----:B------:R-:W-:-:S07]  /*5d10*/  FFMA R31, R31, R0, R31 ;  /* 0x000000001f1f7223 */ /* 0x000fce000000001f */
.L_x_131:
[----:B------:R-:W-:Y:S05]  /*5d20*/  BSYNC B1 ;  /* 0x0000000000017941 */ /* 0x000fea0003800000 */
.L_x_129:
        /* <DEDUP_REMOVED lines=10> */
.L_x_133:
[----:B------:R-:W1:Y:S02]  /*5dd0*/  MUFU.RCP R32, R39 ;  /* 0x0000002700207308 */ /* 0x000e640000001000 */
[----:B-1----:R-:W-:-:S04]  /*5de0*/  FFMA R0, R39, R32, -1 ;  /* 0xbf80000027007423 */ /* 0x002fc80000000020 */
[----:B------:R-:W-:-:S04]  /*5df0*/  FADD.FTZ R3, -R0, -RZ ;  /* 0x800000ff00037221 */ /* 0x000fc80000010100 */
[----:B------:R-:W-:-:S07]  /*5e00*/  FFMA R32, R32, R3, R32 ;  /* 0x0000000320207223 */ /* 0x000fce0000000020 */
.L_x_134:
[----:B------:R-:W-:Y:S05]  /*5e10*/  BSYNC B1 ;  /* 0x0000000000017941 */ /* 0x000fea0003800000 */
.L_x_132:
        /* <DEDUP_REMOVED lines=10> */
.L_x_136:
[----:B------:R-:W1:Y:S02]  /*5ec0*/  MUFU.RCP R33, R42 ;  /* 0x0000002a00217308 */ /* 0x000e640000001000 */
[----:B-1----:R-:W-:-:S04]  /*5ed0*/  FFMA R0, R42, R33, -1 ;  /* 0xbf8000002a007423 */ /* 0x002fc80000000021 */
[----:B------:R-:W-:-:S04]  /*5ee0*/  FADD.FTZ R0, -R0, -RZ ;  /* 0x800000ff00007221 */ /* 0x000fc80000010100 */
[----:B------:R-:W-:-:S07]  /*5ef0*/  FFMA R33, R33, R0, R33 ;  /* 0x0000000021217223 */ /* 0x000fce0000000021 */
.L_x_137:
[----:B------:R-:W-:Y:S05]  /*5f00*/  BSYNC B1 ;  /* 0x0000000000017941 */ /* 0x000fea0003800000 */
.L_x_135:
        /* <DEDUP_REMOVED lines=10> */
.L_x_139:
[----:B------:R-:W1:Y:S02]  /*5fb0*/  MUFU.RCP R34, R43 ;  /* 0x0000002b00227308 */ /* 0x000e640000001000 */
[----:B-1----:R-:W-:-:S04]  /*5fc0*/  FFMA R0, R43, R34, -1 ;  /* 0xbf8000002b007423 */ /* 0x002fc80000000022 */
[----:B------:R-:W-:-:S04]  /*5fd0*/  FADD.FTZ R3, -R0, -RZ ;  /* 0x800000ff00037221 */ /* 0x000fc80000010100 */
[----:B------:R-:W-:-:S07]  /*5fe0*/  FFMA R34, R34, R3, R34 ;  /* 0x0000000322227223 */ /* 0x000fce0000000022 */
.L_x_140:
[----:B------:R-:W-:Y:S05]  /*5ff0*/  BSYNC B1 ;  /* 0x0000000000017941 */ /* 0x000fea0003800000 */
.L_x_138:
        /* <DEDUP_REMOVED lines=10> */
.L_x_142:
[----:B------:R-:W1:Y:S02]  /*60a0*/  MUFU.RCP R38, R35 ;  /* 0x0000002300267308 */ /* 0x000e640000001000 */
[----:B-1----:R-:W-:-:S04]  /*60b0*/  FFMA R0, R35, R38, -1 ;  /* 0xbf80000023007423 */ /* 0x002fc80000000026 */
[----:B------:R-:W-:-:S04]  /*60c0*/  FADD.FTZ R3, -R0, -RZ ;  /* 0x800000ff00037221 */ /* 0x000fc80000010100 */
[----:B------:R-:W-:-:S07]  /*60d0*/  FFMA R38, R38, R3, R38 ;  /* 0x0000000326267223 */ /* 0x000fce0000000026 */
.L_x_143:
[----:B------:R-:W-:Y:S05]  /*60e0*/  BSYNC B1 ;  /* 0x0000000000017941 */ /* 0x000fea0003800000 */
.L_x_141:
        /* <DEDUP_REMOVED lines=10> */
.L_x_145:
[----:B------:R-:W1:Y:S02]  /*6190*/  MUFU.RCP R35, R48 ;  /* 0x0000003000237308 */ /* 0x000e640000001000 */
[----:B-1----:R-:W-:-:S04]  /*61a0*/  FFMA R0, R48, R35, -1 ;  /* 0xbf80000030007423 */ /* 0x002fc80000000023 */
[----:B------:R-:W-:-:S04]  /*61b0*/  FADD.FTZ R0, -R0, -RZ ;  /* 0x800000ff00007221 */ /* 0x000fc80000010100 */
[----:B------:R-:W-:-:S07]  /*61c0*/  FFMA R35, R35, R0, R35 ;  /* 0x0000000023237223 */ /* 0x000fce0000000023 */
.L_x_146:
[----:B------:R-:W-:Y:S05]  /*61d0*/  BSYNC B1 ;  /* 0x0000000000017941 */ /* 0x000fea0003800000 */
.L_x_144:
        /* <DEDUP_REMOVED lines=10> */
.L_x_148:
[----:B------:R-:W1:Y:S02]  /*6280*/  MUFU.RCP R40, R47 ;  /* 0x0000002f00287308 */ /* 0x000e640000001000 */
[----:B-1----:R-:W-:-:S04]  /*6290*/  FFMA R0, R47, R40, -1 ;  /* 0xbf8000002f007423 */ /* 0x002fc80000000028 */
[----:B------:R-:W-:-:S04]  /*62a0*/  FADD.FTZ R3, -R0, -RZ ;  /* 0x800000ff00037221 */ /* 0x000fc80000010100 */
[----:B------:R-:W-:-:S07]  /*62b0*/  FFMA R40, R40, R3, R40 ;  /* 0x0000000328287223 */ /* 0x000fce0000000028 */
.L_x_149:
[----:B------:R-:W-:Y:S05]  /*62c0*/  BSYNC B1 ;  /* 0x0000000000017941 */ /* 0x000fea0003800000 */
.L_x_147:
        /* <DEDUP_REMOVED lines=10> */
.L_x_151:
[----:B------:R-:W1:Y:S02]  /*6370*/  MUFU.RCP R39, R50 ;  /* 0x0000003200277308 */ /* 0x000e640000001000 */
[----:B-1----:R-:W-:-:S04]  /*6380*/  FFMA R0, R50, R39, -1 ;  /* 0xbf80000032007423 */ /* 0x002fc80000000027 */
[----:B------:R-:W-:-:S04]  /*6390*/  FADD.FTZ R0, -R0, -RZ ;  /* 0x800000ff00007221 */ /* 0x000fc80000010100 */
[----:B------:R-:W-:-:S07]  /*63a0*/  FFMA R39, R39, R0, R39 ;  /* 0x0000000027277223 */ /* 0x000fce0000000027 */
.L_x_152:
[----:B------:R-:W-:Y:S05]  /*63b0*/  BSYNC B1 ;  /* 0x0000000000017941 */ /* 0x000fea0003800000 */
.L_x_150:
        /* <DEDUP_REMOVED lines=10> */
.L_x_154:
[----:B------:R-:W1:Y:S02]  /*6460*/  MUFU.RCP R42, R41 ;  /* 0x00000029002a7308 */ /* 0x000e640000001000 */
[----:B-1----:R-:W-:-:S04]  /*6470*/  FFMA R0, R41, R42, -1 ;  /* 0xbf80000029007423 */ /* 0x002fc8000000002a */
[----:B------:R-:W-:-:S04]  /*6480*/  FADD.FTZ R3, -R0, -RZ ;  /* 0x800000ff00037221 */ /* 0x000fc80000010100 */
[----:B------:R-:W-:-:S07]  /*6490*/  FFMA R42, R42, R3, R42 ;  /* 0x000000032a2a7223 */ /* 0x000fce000000002a */
.L_x_155:
[----:B------:R-:W-:Y:S05]  /*64a0*/  BSYNC B1 ;  /* 0x0000000000017941 */ /* 0x000fea0003800000 */
.L_x_153:
        /* <DEDUP_REMOVED lines=10> */
.L_x_157:
[----:B------:R-:W1:Y:S02]  /*6550*/  MUFU.RCP R41, R54 ;  /* 0x0000003600297308 */ /* 0x000e640000001000 */
[----:B-1----:R-:W-:-:S04]  /*6560*/  FFMA R0, R54, R41, -1 ;  /* 0xbf80000036007423 */ /* 0x002fc80000000029 */
[----:B------:R-:W-:-:S04]  /*6570*/  FADD.FTZ R0, -R0, -RZ ;  /* 0x800000ff00007221 */ /* 0x000fc80000010100 */
[----:B------:R-:W-:-:S07]  /*6580*/  FFMA R41, R41, R0, R41 ;  /* 0x0000000029297223 */ /* 0x000fce0000000029 */
.L_x_158:
[----:B------:R-:W-:Y:S05]  /*6590*/  BSYNC B1 ;  /* 0x0000000000017941 */ /* 0x000fea0003800000 */
.L_x_156:
        /* <DEDUP_REMOVED lines=10> */
.L_x_160:
[----:B------:R-:W1:Y:S02]  /*6640*/  MUFU.RCP R44, R45 ;  /* 0x0000002d002c7308 */ /* 0x000e640000001000 */
[----:B-1----:R-:W-:-:S04]  /*6650*/  FFMA R0, R45, R44, -1 ;  /* 0xbf8000002d007423 */ /* 0x002fc8000000002c */
[----:B------:R-:W-:-:S04]  /*6660*/  FADD.FTZ R3, -R0, -RZ ;  /* 0x800000ff00037221 */ /* 0x000fc80000010100 */
[----:B------:R-:W-:-:S07]  /*6670*/  FFMA R44, R44, R3, R44 ;  /* 0x000000032c2c7223 */ /* 0x000fce000000002c */
.L_x_161:
[----:B------:R-:W-:Y:S05]  /*6680*/  BSYNC B1 ;  /* 0x0000000000017941 */ /* 0x000fea0003800000 */
.L_x_159:
        /* <DEDUP_REMOVED lines=9> */
.L_x_163:
[----:B------:R-:W1:Y:S02]  /*6720*/  MUFU.RCP R3, R52 ;  /* 0x0000003400037308 */ /* 0x000e640000001000 */
[----:B-1----:R-:W-:-:S04]  /*6730*/  FFMA R0, R52, R3, -1 ;  /* 0xbf80000034007423 */ /* 0x002fc80000000003 */
[----:B------:R-:W-:-:S04]  /*6740*/  FADD.FTZ R0, -R0, -RZ ;  /* 0x800000ff00007221 */ /* 0x000fc80000010100 */
[----:B------:R-:W-:-:S07]  /*6750*/  FFMA R3, R3, R0, R3 ;  /* 0x0000000003037223 */ /* 0x000fce0000000003 */
.L_x_164:
[----:B------:R-:W-:Y:S05]  /*6760*/  BSYNC B1 ;  /* 0x0000000000017941 */ /* 0x000fea0003800000 */
.L_x_162:
[----:B------:R-:W-:Y:S01]  /*6770*/  FMUL R40, R5, R40 ;  /* 0x0000002805287220 */ /* 0x000fe20000400000 */
[----:B------:R-:W-:Y:S01]  /*6780*/  MOV R5, UR10 ;  /* 0x0000000a00057c02 */ /* 0x000fe20008000f00 */
[----:B------:R-:W-:Y:S01]  /*6790*/  FMUL R29, R10, R29 ;  /* 0x0000001d0a1d7220 */ /* 0x000fe20000400000 */
[----:B------:R-:W-:Y:S01]  /*67a0*/  FMUL R30, R11, R30 ;  /* 0x0000001e0b1e7220 */ /* 0x000fe20000400000 */
[----:B------:R-:W-:Y:S01]  /*67b0*/  FMUL R31, R12, R31 ;  /* 0x0000001f0c1f7220 */ /* 0x000fe20000400000 */
[----:B------:R-:W-:Y:S01]  /*67c0*/  FMUL R32, R13, R32 ;  /* 0x000000200d207220 */ /* 0x000fe20000400000 */
[----:B------:R-:W-:Y:S02]  /*67d0*/  IMAD R14, R5, 0x1000, R14 ;  /* 0x00001000050e7824 */ /* 0x000fe400078e020e */
[----:B------:R-:W-:Y:S01]  /*67e0*/  FMUL R27, R8, R27 ;  /* 0x0000001b081b7220 */ /* 0x000fe20000400000 */
        /* <DEDUP_REMOVED lines=10> */
[----:B------:R-:W-:Y:S01]  /*6890*/  LEA R14, R14, UR52, 0x1 ;  /* 0x000000340e0e7c11 */ /* 0x000fe2000f8e08ff */
[----:B------:R-:W-:Y:S05]  /*68a0*/  WARPSYNC.ALL ;  /* 0x0000000000007948 */ /* 0x000fea0003800000 */
[----:B------:R-:W-:Y:S01]  /*68b0*/  F2FP.F16.F32.PACK_AB R29, R30, R29 ;  /* 0x0000001d1e1d723e */ /* 0x000fe200000000ff */
[----:B------:R-:W-:Y:S01]  /*68c0*/  BSSY B0, `(.L_x_165) ;  /* 0x000001d000007945 */ /* 0x000fe20003800000 */
[----:B------:R-:W-:-:S02]  /*68d0*/  F2FP.F16.F32.PACK_AB R30, R32, R31 ;  /* 0x0000001f201e723e */ /* 0x000fc400000000ff */
[----:B------:R-:W-:Y:S02]  /*68e0*/  F2FP.F16.F32.PACK_AB R28, R28, R27 ;  /* 0x0000001b1c1c723e */ /* 0x000fe400000000ff */
[----:B------:R-:W-:Y:S02]  /*68f0*/  F2FP.F16.F32.PACK_AB R31, R34, R33 ;  /* 0x00000021221f723e */ /* 0x000fe400000000ff */
[----:B------:R-:W-:Y:S02]  /*6900*/  F2FP.F16.F32.PACK_AB R4, R35, R38 ;  /* 0x000000262304723e */ /* 0x000fe400000000ff */
[----:B------:R-:W-:Y:S01]  /*6910*/  F2FP.F16.F32.PACK_AB R5, R39, R40 ;  /* 0x000000282705723e */ /* 0x000fe200000000ff */
[----:B------:R1:W-:Y:S01]  /*6920*/  STSM.16.M88.4 [R14+0x200], R28 ;  /* 0x0002001c0e007844 */ /* 0x0003e20000000200 */
[----:B------:R-:W-:Y:S02]  /*6930*/  F2FP.F16.F32.PACK_AB R6, R41, R42 ;  /* 0x0000002a2906723e */ /* 0x000fe400000000ff */
        /* <DEDUP_REMOVED lines=14> */
[----:B------:R-:W-:Y:S02]  /*6a20*/  UIADD3 UR4, UR4, 0x200, URZ ;  /* 0x0000020004047890 */ /* 0x000fe4000fffe03f */
[----:B------:R-:W-:Y:S01]  /*6a30*/  UIADD3.X UR13, URZ, UR57, URZ, UP0, !UPT ;  /* 0x000000393f0d7290 */ /* 0x000fe200087fe43f */
[----:B------:R-:W-:Y:S01]  /*6a40*/  UMOV UR6, UR46 ;  /* 0x0000002e00067c82 */ /* 0x000fe20008000000 */
[----:B------:R-:W-:-:S07]  /*6a50*/  UMOV UR7, UR47 ;  /* 0x0000002f00077c82 */ /* 0x000fce0008000000 */
[----:B------:R2:W-:Y:S01]  /*6a60*/  UTMASTG.3D [UR4], [UR12] ;  /* 0x000000040c0073b5 */ /* 0x0005e20008010000 */
[----:B------:R0:W-:Y:S01]  /*6a70*/  UTMACMDFLUSH ;  /* 0x00000000000079b7 */ /* 0x0001e20000000000 */
[----:B--2---:R-:W-:-:S04]  /*6a80*/  DEPBAR.LE SB0, 0x1 ;  /* 0x000080400000791a */ /* 0x004fc80000000000 */
.L_x_166:
[----:B------:R-:W-:Y:S05]  /*6a90*/  BSYNC B0 ;  /* 0x0000000000007941 */ /* 0x000fea0003800000 */
.L_x_165:
[----:B------:R-:W-:Y:S06]  /*6aa0*/  BAR.SYNC.DEFER_BLOCKING 0x1, 0x100 ;  /* 0x0044000000007b1d */ /* 0x000fec0000010000 */
[----:B------:R-:W-:Y:S04]  /*6ab0*/  BSSY B0, `(.L_x_167) ;  /* 0x0000009000007945 */ /* 0x000fe80003800000 */
[----:B------:R-:W-:Y:S05]  /*6ac0*/  @P0 BRA `(.L_x_168) ;  /* 0x00000000001c0947 */ /* 0x000fea0003800000 */
[----:B------:R-:W-:-:S13]  /*6ad0*/  ISETP.NE.AND P0, PT, R64, 0x3, PT ;  /* 0x000000034000780c */ /* 0x000fda0003f05270 */
[----:B------:R-:W-:Y:S05]  /*6ae0*/  @!P0 BRA `(.L_x_169) ;  /* 0x0000000000048947 */ /* 0x000fea0003800000 */
[----:B------:R-:W-:Y:S01]  /*6af0*/  BPT.TRAP 0x1 ;  /* 0x000000040000795c */ /* 0x000fe20000300000 */
.L_x_169:
[----:B------:R-:W-:-:S04]  /*6b00*/  ULEA UR4, UR38, UR52, 0x3 ;  /* 0x0000003426047291 */ /* 0x000fc8000f8e183f */
[----:B------:R-:W-:-:S04]  /*6b10*/  UIADD3 UR4, UR4, 0x98, URZ ;  /* 0x0000009804047890 */ /* 0x000fc8000fffe03f */
[----:B------:R-:W-:-:S09]  /*6b20*/  UPRMT UR4, UR51, 0x654, UR4 ;  /* 0x0000065433047896 */ /* 0x000fd20008000004 */
[----:B------:R-:W-:Y:S03]  /*6b30*/  SYNCS.ARRIVE.TRANS64.RED.A1T0 RZ, [UR4], RZ ;  /* 0x000000ffffff79a7 */ /* 0x000fe60008100404 */
.L_x_168:
[----:B------:R-:W-:Y:S05]  /*6b40*/  BSYNC B0 ;  /* 0x0000000000007941 */ /* 0x000fea0003800000 */
.L_x_167:
[----:B------:R-:W-:Y:S01]  /*6b50*/  IADD3 R16, P0, R16, UR36, RZ ;  /* 0x0000002410107c10 */ /* 0x000fe2000ff1e0ff */
[----:B------:R-:W-:Y:S01]  /*6b60*/  ULDC.64 UR4, c[0x0][0x8f8] ;  /* 0x00023e0000047ab9 */ /* 0x000fe20000000a00 */
[----:B------:R-:W-:Y:S01]  /*6b70*/  UIADD3 UR38, UR38, 0x1, URZ ;  /* 0x0000000126267890 */ /* 0x000fe2000fffe03f */
[----:B------:R-:W-:Y:S01]  /*6b80*/  PRMT R0, RZ, 0x7610, R0 ;  /* 0x00007610ff007816 */ /* 0x000fe20000000000 */
[----:B------:R-:W-:Y:S01]  /*6b90*/  UMOV UR47, 0xffffffff ;  /* 0xffffffff002f7882 */ /* 0x000fe20000000000 */
[----:B------:R-:W-:Y:S01]  /*6ba0*/  IADD3.X R17, R17, UR42, RZ, P0, !PT ;  /* 0x0000002a11117c10 */ /* 0x000fe200087fe4ff */
[----:B------:R-:W-:Y:S01]  /*6bb0*/  UISETP.NE.AND UP0, UPT, UR38, 0x3, UPT ;  /* 0x000000032600788c */ /* 0x000fe2000bf05270 */
[----:B------:R-:W-:Y:S01]  /*6bc0*/  ISETP.GE.U32.AND P0, PT, R16, UR4, PT ;  /* 0x0000000410007c0c */ /* 0x000fe2000bf06070 */
[----:B------:R-:W-:Y:S01]  /*6bd0*/  IMAD.MOV.U32 R23, RZ, RZ, -0x1 ;  /* 0xffffffffff177424 */ /* 0x000fe200078e00ff */
[----:B------:R-:W-:Y:S01]  /*6be0*/  MOV R62, 0xffffffff ;  /* 0xffffffff003e7802 */ /* 0x000fe20000000f00 */
[----:B------:R-:W-:Y:S01]  /*6bf0*/  USEL UR38, UR38, URZ, UP0 ;  /* 0x0000003f26267287 */ /* 0x000fe20008000000 */
[----:B------:R-:W-:-:S13]  /*6c00*/  ISETP.GE.U32.AND.EX P0, PT, R17, UR5, PT, P0 ;  /* 0x0000000511007c0c */ /* 0x000fda000bf06100 */
[----:B------:R-:W-:Y:S05]  /*6c10*/  @P0 BRA `(.L_x_170) ;  /* 0x0000000400680947 */ /* 0x000fea0003800000 */
[----:B------:R-:W2:Y:S01]  /*6c20*/  S2R R12, SR_CTAID.X ;  /* 0x00000000000c7919 */ /* 0x000ea20000002500 */
[----:B------:R-:W3:Y:S01]  /*6c30*/  LDC.64 R10, c[0x0][0x8d0] ;  /* 0x00023400ff0a7b82 */ /* 0x000ee20000000a00 */
[----:B------:R-:W-:Y:S01]  /*6c40*/  ULDC UR4, c[0x0][0x150] ;  /* 0x0000540000047ab9 */ /* 0x000fe20000000800 */
[----:B------:R-:W-:Y:S01]  /*6c50*/  IMAD.MOV.U32 R8, RZ, RZ, R16 ;  /* 0x000000ffff087224 */ /* 0x000fe200078e0010 */
[----:B------:R-:W4:Y:S01]  /*6c60*/  S2R R24, SR_CTAID.Y ;  /* 0x0000000000187919 */ /* 0x000f220000002600 */
[----:B------:R-:W-:-:S04]  /*6c70*/  IMAD.MOV.U32 R9, RZ, RZ, R17 ;  /* 0x000000ffff097224 */ /* 0x000fc800078e0011 */
[----:B------:R-:W4:Y:S08]  /*6c80*/  LDC R25, c[0x0][0x144] ;  /* 0x00005100ff197b82 */ /* 0x000f300000000800 */
[----:B------:R-:W4:Y:S08]  /*6c90*/  LDC R0, c[0x0][0x8d8] ;  /* 0x00023600ff007b82 */ /* 0x000f300000000800 */
[----:B-1----:R-:W1:Y:S01]  /*6ca0*/  LDC.64 R14, c[0x0][0x8c8] ;  /* 0x00023200ff0e7b82 */ /* 0x002e620000000a00 */
[----:B---3--:R-:W-:-:S04]  /*6cb0*/  ISETP.NE.U32.AND P0, PT, R10, RZ, PT ;  /* 0x000000ff0a00720c */ /* 0x008fc80003f05070 */
[----:B------:R-:W-:Y:S02]  /*6cc0*/  ISETP.NE.AND.EX P0, PT, R11, RZ, PT, P0 ;  /* 0x000000ff0b00720c */ /* 0x000fe40003f05300 */
[----:B--2---:R-:W-:-:S05]  /*6cd0*/  I2FP.F32.U32 R3, R12 ;  /* 0x0000000c00037245 */ /* 0x004fca0000201000 */
[----:B------:R-:W-:-:S04]  /*6ce0*/  FMUL R3, R3, UR4 ;  /* 0x0000000403037c20 */ /* 0x000fc80008400000 */
[----:B------:R2:W3:Y:S02]  /*6cf0*/  F2I.U32.TRUNC.NTZ R23, R3 ;  /* 0x0000000300177305 */ /* 0x0004e4000020f000 */
[----:B----4-:R-:W-:Y:S05]  /*6d00*/  @!P0 BRA `(.L_x_171) ;  /* 0x0000000000288947 */ /* 0x010fea0003800000 */
[----:B--2---:R-:W2:Y:S02]  /*6d10*/  LDC R3, c[0x0][0x8dc] ;  /* 0x00023700ff037b82 */ /* 0x004ea40000000800 */
        /* <DEDUP_REMOVED lines=9> */
.L_x_171:
[----:B------:R-:W4:Y:S01]  /*6db0*/  LDC.64 R20, c[0x0][0x8e8] ;  /* 0x00023a00ff147b82 */ /* 0x000f220000000a00 */
[-C--:B------:R-:W-:Y:S01]  /*6dc0*/  SHF.R.U64 R31, R8, R0.reuse, R9 ;  /* 0x00000000081f7219 */ /* 0x080fe20000001209 */
[----:B---3--:R-:W-:Y:S01]  /*6dd0*/  IMAD.MOV R23, RZ, RZ, -R23 ;  /* 0x000000ffff177224 */ /* 0x008fe200078e0a17 */
[----:B------:R-:W-:Y:S01]  /*6de0*/  SHF.R.U32.HI R0, RZ, R0, R9 ;  /* 0x00000000ff007219 */ /* 0x000fe20000011609 */
[----:B------:R-:W-:Y:S01]  /*6df0*/  ULDC UR4, c[0x0][0x154] ;  /* 0x0000550000047ab9 */ /* 0x000fe20000000800 */
[----:B--2---:R-:W-:Y:S01]  /*6e00*/  IADD3 R3, P0, RZ, -R31, RZ ;  /* 0x8000001fff037210 */ /* 0x004fe20007f1e0ff */
[----:B------:R-:W-:Y:S02]  /*6e10*/  IMAD R26, R25, R23, R12 ;  /* 0x00000017191a7224 */ /* 0x000fe400078e020c */
[----:B------:R-:W2:Y:S01]  /*6e20*/  LDC R6, c[0x0][0x8c0] ;  /* 0x00023000ff067b82 */ /* 0x000ea20000000800 */
[----:B------:R-:W-:Y:S01]  /*6e30*/  IADD3.X R5, RZ, ~R0, RZ, P0, !PT ;  /* 0x80000000ff057210 */ /* 0x000fe200007fe4ff */
[----:B------:R-:W-:-:S04]  /*6e40*/  IMAD.MOV.U32 R7, RZ, RZ, 0x1 ;  /* 0x00000001ff077424 */ /* 0x000fc800078e00ff */
[-C--:B-1----:R-:W-:Y:S02]  /*6e50*/  IMAD R0, R5, R14.reuse, RZ ;  /* 0x0000000e05007224 */ /* 0x082fe400078e02ff */
[----:B------:R-:W1:Y:S01]  /*6e60*/  LDC R8, c[0x0][0x8b0] ;  /* 0x00022c00ff087b82 */ /* 0x000e620000000800 */
[----:B------:R-:W-:-:S04]  /*6e70*/  IMAD.WIDE.U32 R4, R3, R14, R16 ;  /* 0x0000000e03047225 */ /* 0x000fc800078e0010 */
[----:B------:R-:W-:Y:S01]  /*6e80*/  IMAD R3, R3, R15, R0 ;  /* 0x0000000f03037224 */ /* 0x000fe200078e0200 */
[----:B------:R-:W-:Y:S02]  /*6e90*/  I2FP.F32.U32 R0, R24 ;  /* 0x0000001800007245 */ /* 0x000fe40000201000 */
[----:B------:R-:W3:Y:S01]  /*6ea0*/  LDC R28, c[0x0][0x900] ;  /* 0x00024000ff1c7b82 */ /* 0x000ee20000000800 */
[----:B------:R-:W-:Y:S01]  /*6eb0*/  IMAD.IADD R3, R5, 0x1, R3 ;  /* 0x0000000105037824 */ /* 0x000fe200078e0203 */
[----:B----4-:R-:W-:Y:S01]  /*6ec0*/  ISETP.NE.U32.AND P0, PT, R20, RZ, PT ;  /* 0x000000ff1400720c */ /* 0x010fe20003f05070 */
[----:B------:R-:W-:Y:S01]  /*6ed0*/  FMUL R0, R0, UR4 ;  /* 0x0000000400007c20 */ /* 0x000fe20008400000 */
[----:B------:R-:W-:Y:S02]  /*6ee0*/  MOV R5, 0xffffffff ;  /* 0xffffffff00057802 */ /* 0x000fe40000000f00 */
[----:B------:R-:W-:Y:S01]  /*6ef0*/  ISETP.NE.AND.EX P0, PT, R21, RZ, PT, P0 ;  /* 0x000000ff1500720c */ /* 0x000fe20003f05300 */
[----:B------:R4:W3:Y:S01]  /*6f00*/  F2I.U32.TRUNC.NTZ R13, R0 ;  /* 0x00000000000d7305 */ /* 0x0008e2000020f000 */
[----:B------:R-:W4:Y:S01]  /*6f10*/  LDC R15, c[0x0][0x148] ;  /* 0x00005200ff0f7b82 */ /* 0x000f220000000800 */
[----:B--2---:R-:W-:-:S02]  /*6f20*/  SHF.R.U64 R12, R4, R6, R3 ;  /* 0x00000006040c7219 */ /* 0x004fc40000001203 */
[----:B------:R-:W-:-:S05]  /*6f30*/  SHF.R.U32.HI R3, RZ, R6, R3 ;  /* 0x00000006ff037219 */ /* 0x000fca0000011603 */
[----:B------:R-:W2:Y:S01]  /*6f40*/  LDC R25, c[0x0][0x8a8] ;  /* 0x00022a00ff197b82 */ /* 0x000ea20000000800 */
[-CC-:B-1----:R-:W-:Y:S02]  /*6f50*/  SHF.R.U64 R10, R12, R8.reuse, R3.reuse ;  /* 0x000000080c0a7219 */ /* 0x182fe40000001203 */
[----:B------:R-:W-:-:S05]  /*6f60*/  SHF.R.U32.HI R3, RZ, R8, R3 ;  /* 0x00000008ff037219 */ /* 0x000fca0000011603 */
[----:B------:R-:W1:Y:S01]  /*6f70*/  LDC R27, c[0x0][0x8f0] ;  /* 0x00023c00ff1b7b82 */ /* 0x000e620000000800 */
[-C--:B---3--:R-:W-:Y:S02]  /*6f80*/  SHF.L.U32 R4, R5, R28.reuse, RZ ;  /* 0x0000001c05047219 */ /* 0x088fe400000006ff */
[-CC-:B------:R-:W-:Y:S02]  /*6f90*/  SHF.R.U64 R14, R10, R28.reuse, R3.reuse ;  /* 0x0000001c0a0e7219 */ /* 0x180fe40000001203 */
[----:B------:R-:W-:Y:S02]  /*6fa0*/  SHF.R.U32.HI R5, RZ, R28, R3 ;  /* 0x0000001cff057219 */ /* 0x000fe40000011603 */
[----:B------:R-:W-:Y:S01]  /*6fb0*/  LOP3.LUT R23, RZ, R4, RZ, 0x33, !PT ;  /* 0x00000004ff177212 */ /* 0x000fe200078e33ff */
[----:B------:R-:W3:Y:S01]  /*6fc0*/  LDC R29, c[0x0][0x8e0] ;  /* 0x00023800ff1d7b82 */ /* 0x000ee20000000800 */
[----:B------:R-:W-:Y:S01]  /*6fd0*/  SHF.L.U32 R28, R7, R28, RZ ;  /* 0x0000001c071c7219 */ /* 0x000fe200000006ff */
[----:B------:R-:W-:-:S06]  /*6fe0*/  IMAD.MOV.U32 R4, RZ, RZ, R14 ;  /* 0x000000ffff047224 */ /* 0x000fcc00078e000e */
[----:B------:R-:W1:Y:S01]  /*6ff0*/  LDC R30, c[0x0][0x8b8] ;  /* 0x00022e00ff1e7b82 */ /* 0x000e620000000800 */
[----:B------:R-:W-:Y:S05]  /*7000*/  @!P0 BRA `(.L_x_172) ;  /* 0x0000000000288947 */ /* 0x000fea0003800000 */
[----:B------:R-:W5:Y:S02]  /*7010*/  LDC R3, c[0x0][0x8f4] ;  /* 0x00023d00ff037b82 */ /* 0x000f640000000800 */
[----:B-----5:R-:W-:-:S04]  /*7020*/  IADD3 R3, P0, R14, R3, RZ ;  /* 0x000000030e037210 */ /* 0x020fc80007f1e0ff */
        /* <DEDUP_REMOVED lines=8> */
.L_x_172:
[----:B------:R-:W-:Y:S02]  /*70b0*/  ISETP.NE.AND P0, PT, R2, 0x1, PT ;  /* 0x000000010200780c */ /* 0x000fe40003f05270 */
[----:B-1--4-:R-:W-:Y:S01]  /*70c0*/  SHF.R.U64 R0, R4, R27, R5 ;  /* 0x0000001b04007219 */ /* 0x012fe20000001205 */
[----:B--2---:R-:W-:Y:S01]  /*70d0*/  VIADD R5, R25, 0xffffffff ;  /* 0xffffffff19057836 */ /* 0x004fe20000000000 */
[----:B------:R-:W-:Y:S02]  /*70e0*/  LOP3.LUT R23, R10, R23, RZ, 0xc0, !PT ;  /* 0x000000170a177212 */ /* 0x000fe400078ec0ff */
[----:B------:R-:W-:Y:S01]  /*70f0*/  IADD3 R13, -R13, RZ, RZ ;  /* 0x000000ff0d0d7210 */ /* 0x000fe20007ffe1ff */
[----:B------:R-:W-:Y:S01]  /*7100*/  IMAD.MOV R3, RZ, RZ, -R0 ;  /* 0x000000ffff037224 */ /* 0x000fe200078e0a00 */
[----:B------:R-:W-:Y:S01]  /*7110*/  LOP3.LUT R5, R12, R5, RZ, 0xc0, !PT ;  /* 0x000000050c057212 */ /* 0x000fe200078ec0ff */
[----:B------:R-:W-:Y:S01]  /*7120*/  IMAD R23, R28, R0, R23 ;  /* 0x000000001c177224 */ /* 0x000fe200078e0217 */
[----:B------:R-:W-:Y:S01]  /*7130*/  R2UR UR47, R31 ;  /* 0x000000001f2f72ca */ /* 0x000fe200000e0000 */
[----:B---3--:R-:W-:Y:S01]  /*7140*/  IMAD R0, R3, R29, R14 ;  /* 0x0000001d03007224 */ /* 0x008fe200078e020e */
[----:B------:R-:W-:Y:S01]  /*7150*/  MOV R3, 0x1 ;  /* 0x0000000100037802 */ /* 0x000fe20000000f00 */
[----:B------:R-:W-:-:S02]  /*7160*/  @P0 IMAD R26, R15, R13, R24 ;  /* 0x0000000d0f1a0224 */ /* 0x000fc400078e0218 */
[----:B------:R-:W-:Y:S02]  /*7170*/  IMAD R0, R0, R25, R5 ;  /* 0x0000001900007224 */ /* 0x000fe400078e0205 */
[----:B------:R-:W-:-:S05]  /*7180*/  IMAD R23, R23, R30, R26 ;  /* 0x0000001e17177224 */ /* 0x000fca00078e021a */
[----:B------:R-:W-:Y:S02]  /*7190*/  SEL R62, R0, R23, !P0 ;  /* 0x00000017003e7207 */ /* 0x000fe40004000000 */
[----:B------:R-:W-:Y:S02]  /*71a0*/  SEL R23, R23, R0, !P0 ;  /* 0x0000000017177207 */ /* 0x000fe40004000000 */
[----:B------:R-:W-:-:S07]  /*71b0*/  PRMT R0, R3, 0x7610, R0 ;  /* 0x0000761003007816 */ /* 0x000fce0000000000 */
.L_x_170:
[----:B------:R-:W-:Y:S01]  /*71c0*/  UIADD3 UR48, UR10, 0x1, URZ ;  /* 0x000000010a307890 */ /* 0x000fe2000fffe03f */
[----:B------:R-:W-:Y:S01]  /*71d0*/  LOP3.LUT P0, RZ, R0, 0xff, RZ, 0xc0, !PT ;  /* 0x000000ff00ff7812 */ /* 0x000fe2000780c0ff */
[----:B------:R-:W-:Y:S02]  /*71e0*/  ULOP3.LUT UR43, UR8, 0x7, URZ, 0xc0, !UPT ;  /* 0x00000007082b7892 */ /* 0x000fe4000f8ec03f */
[----:B------:R-:W-:Y:S02]  /*71f0*/  UISETP.NE.AND UP0, UPT, UR48, 0x3, UPT ;  /* 0x000000033000788c */ /* 0x000fe4000bf05270 */
[----:B------:R-:W-:Y:S02]  /*7200*/  UIADD3 UR39, UR39, 0x2, URZ ;  /* 0x0000000227277890 */ /* 0x000fe4000fffe03f */
[----:B------:R-:W-:Y:S02]  /*7210*/  USEL UR49, URZ, 0x1, UP0 ;  /* 0x000000013f317887 */ /* 0x000fe40008000000 */
[----:B------:R-:W-:-:S02]  /*7220*/  USEL UR48, UR48, URZ, UP0 ;  /* 0x0000003f30307287 */ /* 0x000fc40008000000 */
[----:B------:R-:W-:Y:S02]  /*7230*/  ULOP3.LUT UR49, UR9, UR49, URZ, 0x3c, !UPT ;  /* 0x0000003109317292 */ /* 0x000fe4000f8e3c3f */
[----:B------:R-:W-:Y:S10]  /*7240*/  @P0 BRA `(.L_x_173) ;  /* 0xffffffa400480947 */ /* 0x000ff4000383ffff */
[----:B------:R-:W-:-:S13]  /*7250*/  PLOP3.LUT P0, PT, PT, PT, PT, 0x8, 0x0 ;  /* 0x000000000000781c */ /* 0x000fda0003f0e170 */
.L_x_23:
[----:B------:R-:W-:Y:S05]  /*7260*/  @P0 BRA `(.L_x_15) ;  /* 0x0000002800c00947 */ /* 0x000fea0003800000 */
[----:B------:R-:W-:Y:S01]  /*7270*/  ULDC.64 UR6, c[0x0][0x588] ;  /* 0x0001620000067ab9 */ /* 0x000fe20000000a00 */
[----:B------:R-:W-:Y:S01]  /*7280*/  ULDC.64 UR4, c[0x0][0x590] ;  /* 0x0001640000047ab9 */ /* 0x000fe20000000a00 */
[----:B------:R-:W-:Y:S01]  /*7290*/  ISETP.NE.U32.AND P0, PT, RZ, UR6, PT ;  /* 0x00000006ff007c0c */ /* 0x000fe2000bf05070 */
[----:B------:R-:W-:-:S04]  /*72a0*/  DEPBAR.LE SB0, 0x0 ;  /* 0x000080000000791a */ /* 0x000fc80000000000 */
[----:B------:R-:W-:Y:S01]  /*72b0*/  ISETP.NE.U32.AND P1, PT, RZ, UR4, PT ;  /* 0x00000004ff007c0c */ /* 0x000fe2000bf25070 */
[----:B------:R-:W-:Y:S01]  /*72c0*/  BSSY B0, `(.L_x_174) ;  /* 0x0000015000007945 */ /* 0x000fe20003800000 */
[----:B------:R-:W-:Y:S02]  /*72d0*/  ISETP.NE.AND.EX P0, PT, RZ, UR7, PT, P0 ;  /* 0x00000007ff007c0c */ /* 0x000fe4000bf05300 */
[----:B------:R-:W-:-:S13]  /*72e0*/  ISETP.NE.AND.EX P1, PT, RZ, UR5, PT, P1 ;  /* 0x00000005ff007c0c */ /* 0x000fda000bf25310 */
[----:B------:R-:W-:Y:S05]  /*72f0*/  @P0 BRA P1, `(.L_x_175) ;  /* 0x0000000000440947 */ /* 0x000fea0000800000 */
[----:B------:R-:W-:-:S04]  /*7300*/  ISETP.NE.U32.AND P0, PT, RZ, UR4, PT ;  /* 0x00000004ff007c0c */ /* 0x000fc8000bf05070 */
[----:B------:R-:W-:-:S13]  /*7310*/  ISETP.NE.AND.EX P0, PT, RZ, UR5, PT, P0 ;  /* 0x00000005ff007c0c */ /* 0x000fda000bf05300 */
[----:B------:R-:W-:Y:S05]  /*7320*/  @!P0 BRA `(.L_x_176) ;  /* 0x00000000002c8947 */ /* 0x000fea0003800000 */
[----:B------:R-:W-:-:S13]  /*7330*/  LOP3.LUT P0, RZ, R58, 0xff, RZ, 0xc0, !PT ;  /* 0x000000ff3aff7812 */ /* 0x000fda000780c0ff */
[----:B------:R-:W-:Y:S05]  /*7340*/  @!P0 BRA `(.L_x_177) ;  /* 0x0000000000108947 */ /* 0x000fea0003800000 */
[----:B-----5:R-:W-:-:S13]  /*7350*/  FSETP.NEU.AND P0, PT, R59, RZ, PT ;  /* 0x000000ff3b00720b */ /* 0x020fda0003f0d000 */
[----:B------:R-:W-:Y:S05]  /*7360*/  @!P0 BREAK B0 ;  /* 0x0000000000008942 */ /* 0x000fea0003800000 */
[----:B------:R-:W-:Y:S05]  /*7370*/  @P0 BRA `(.L_x_175) ;  /* 0x0000000000240947 */ /* 0x000fea0003800000 */
[----:B------:R-:W-:Y:S05]  /*7380*/  BRA `(.L_x_15) ;  /* 0x0000002800787947 */ /* 0x000fea0003800000 */
.L_x_177:
[----:B------:R-:W-:-:S04]  /*7390*/  ISETP.NE.U32.AND P0, PT, RZ, UR6, PT ;  /* 0x00000006ff007c0c */ /* 0x000fc8000bf05070 */
[----:B------:R-:W-:-:S13]  /*73a0*/  ISETP.NE.AND.EX P0, PT, RZ, UR7, PT, P0 ;  /* 0x00000007ff007c0c */ /* 0x000fda000bf05300 */
[----:B------:R-:W-:Y:S05]  /*73b0*/  @!P0 BREAK B0 ;  /* 0x0000000000008942 */ /* 0x000fea0003800000 */
[----:B------:R-:W-:Y:S05]  /*73c0*/  @P0 BRA `(.L_x_175) ;  /* 0x0000000000100947 */ /* 0x000fea0003800000 */
[----:B------:R-:W-:Y:S05]  /*73d0*/  BRA `(.L_x_15) ;  /* 0x0000002800647947 */ /* 0x000fea0003800000 */
.L_x_176:
[----:B-----5:R-:W-:-:S13]  /*73e0*/  FSETP.NEU.AND P0, PT, R59, RZ, PT ;  /* 0x000000ff3b00720b */ /* 0x020fda0003f0d000 */
[----:B------:R-:W-:Y:S05]  /*73f0*/  @!P0 BREAK B0 ;  /* 0x0000000000008942 */ /* 0x000fea0003800000 */
[----:B------:R-:W-:Y:S05]  /*7400*/  @!P0 BRA `(.L_x_15) ;  /* 0x0000002800588947 */ /* 0x000fea0003800000 */
.L_x_175:
[----:B-1----:R-:W-:Y:S05]  /*7410*/  BSYNC B0 ;  /* 0x0000000000007941 */ /* 0x002fea0003800000 */
.L_x_174:
[----:B------:R-:W-:-:S04]  /*7420*/  LOP3.LUT R19, R19, 0x1, RZ, 0xfc, !PT ;  /* 0x0000000113137812 */ /* 0x000fc800078efcff */
[----:B------:R-:W-:-:S13]  /*7430*/  ISETP.NE.AND P0, PT, R19, 0x3, PT ;  /* 0x000000031300780c */ /* 0x000fda0003f05270 */
[----:B------:R-:W-:Y:S05]  /*7440*/  @!P0 BRA `(.L_x_178) ;  /* 0x0000000000048947 */ /* 0x000fea0003800000 */
[----:B------:R-:W-:Y:S01]  /*7450*/  BPT.TRAP 0x1 ;  /* 0x000000040000795c */ /* 0x000fe20000300000 */
.L_x_178:
[----:B------:R-:W1:Y:S01]  /*7460*/  S2UR UR5, SR_CgaCtaId ;  /* 0x00000000000579c3 */ /* 0x000e620000008800 */
[----:B------:R-:W-:Y:S02]  /*7470*/  UMOV UR4, 0x400 ;  /* 0x0000040000047882 */ /* 0x000fe40000000000 */
[----:B-1----:R-:W-:-:S04]  /*7480*/  ULEA UR4, UR5, UR4, 0x18 ;  /* 0x0000000405047291 */ /* 0x002fc8000f8ec03f */
[----:B------:R-:W-:-:S04]  /*7490*/  ULEA UR4, UR38, UR4, 0x3 ;  /* 0x0000000426047291 */ /* 0x000fc8000f8e183f */
[----:B------:R-:W-:-:S04]  /*74a0*/  UIADD3 UR4, UR4, 0x98, URZ ;  /* 0x0000009804047890 */ /* 0x000fc8000fffe03f */
[----:B------:R-:W-:-:S09]  /*74b0*/  UPRMT UR4, UR5, 0x654, UR4 ;  /* 0x0000065405047896 */ /* 0x000fd20008000004 */
[----:B------:R-:W-:Y:S01]  /*74c0*/  SYNCS.ARRIVE.TRANS64.RED.A1T0 RZ, [UR4], RZ ;  /* 0x000000ffffff79a7 */ /* 0x000fe20008100404 */
[----:B------:R-:W-:Y:S05]  /*74d0*/  BRA `(.L_x_15) ;  /* 0x0000002800247947 */ /* 0x000fea0003800000 */
.L_x_14:
[----:B------:R-:W-:Y:S01]  /*74e0*/  ULDC.64 UR4, c[0x0][0x8f8] ;  /* 0x00023e0000047ab9 */ /* 0x000fe20000000a00 */
[----:B------:R-:W-:Y:S01]  /*74f0*/  PRMT R8, RZ, 0x7610, R8 ;  /* 0x00007610ff087816 */ /* 0x000fe20000000008 */
[----:B------:R-:W-:Y:S01]  /*7500*/  IMAD.MOV.U32 R21, RZ, RZ, -0x1 ;  /* 0xffffffffff157424 */ /* 0x000fe200078e00ff */
[----:B------:R-:W-:Y:S01]  /*7510*/  ISETP.GE.U32.AND P1, PT, R16, UR4, PT ;  /* 0x0000000410007c0c */ /* 0x000fe2000bf26070 */
[----:B------:R-:W-:Y:S01]  /*7520*/  IMAD.MOV.U32 R20, RZ, RZ, -0x1 ;  /* 0xffffffffff147424 */ /* 0x000fe200078e00ff */
[----:B------:R-:W-:Y:S02]  /*7530*/  MOV R13, 0xffffffff ;  /* 0xffffffff000d7802 */ /* 0x000fe40000000f00 */
[----:B------:R-:W-:-:S13]  /*7540*/  ISETP.GE.U32.AND.EX P1, PT, R17, UR5, PT, P1 ;  /* 0x0000000511007c0c */ /* 0x000fda000bf26110 */
        /* <DEDUP_REMOVED lines=19> */
.L_x_180:
        /* <DEDUP_REMOVED lines=10> */
[----:B------:R-:W-:-:S03]  /*7720*/  IMAD R13, R13, R27, R8 ;  /* 0x0000001b0d0d7224 */ /* 0x000fc600078e0208 */
[----:B------:R-:W5:Y:S01]  /*7730*/  LDC R29, c[0x0][0x900] ;  /* 0x00024000ff1d7b82 */ /* 0x000f620000000800 */
[----:B------:R-:W-:Y:S01]  /*7740*/  IMAD.IADD R11, R11, 0x1, R13 ;  /* 0x000000010b0b7824 */ /* 0x000fe200078e020d */
[----:B--2---:R-:W-:-:S04]  /*7750*/  ISETP.NE.U32.AND P1, PT, R30, RZ, PT ;  /* 0x000000ff1e00720c */ /* 0x004fc80003f25070 */
[----:B------:R-:W-:Y:S02]  /*7760*/  ISETP.NE.AND.EX P1, PT, R31, RZ, PT, P1 ;  /* 0x000000ff1f00720c */ /* 0x000fe40003f25310 */
[----:B------:R-:W2:Y:S01]  /*7770*/  LDC R26, c[0x0][0x8a8] ;  /* 0x00022a00ff1a7b82 */ /* 0x000ea20000000800 */
[-CC-:B---3--:R-:W-:Y:S01]  /*7780*/  SHF.R.U64 R20, R10, R12.reuse, R11.reuse ;  /* 0x0000000c0a147219 */ /* 0x188fe2000000120b */
[----:B------:R-:W-:Y:S01]  /*7790*/  IMAD.MOV.U32 R10, RZ, RZ, -0x1 ;  /* 0xffffffffff0a7424 */ /* 0x000fe200078e00ff */
[----:B------:R-:W-:-:S05]  /*77a0*/  SHF.R.U32.HI R11, RZ, R12, R11 ;  /* 0x0000000cff0b7219 */ /* 0x000fca000001160b */
[----:B------:R-:W3:Y:S01]  /*77b0*/  LDC R28, c[0x0][0x8f0] ;  /* 0x00023c00ff1c7b82 */ /* 0x000ee20000000800 */
[-CC-:B----4-:R-:W-:Y:S02]  /*77c0*/  SHF.R.U64 R25, R20, R14.reuse, R11.reuse ;  /* 0x0000000e14197219 */ /* 0x190fe4000000120b */
[----:B------:R-:W-:-:S05]  /*77d0*/  SHF.R.U32.HI R8, RZ, R14, R11 ;  /* 0x0000000eff087219 */ /* 0x000fca000001160b */
[----:B------:R-:W4:Y:S01]  /*77e0*/  LDC R32, c[0x0][0x8e0] ;  /* 0x00023800ff207b82 */ /* 0x000f220000000800 */
[-C--:B-----5:R-:W-:Y:S02]  /*77f0*/  SHF.L.U32 R10, R10, R29.reuse, RZ ;  /* 0x0000001d0a0a7219 */ /* 0x0a0fe400000006ff */
[-CC-:B------:R-:W-:Y:S02]  /*7800*/  SHF.R.U64 R27, R25, R29.reuse, R8.reuse ;  /* 0x0000001d191b7219 */ /* 0x180fe40000001208 */
[----:B------:R-:W-:Y:S02]  /*7810*/  LOP3.LUT R36, RZ, R10, RZ, 0x33, !PT ;  /* 0x0000000aff247212 */ /* 0x000fe400078e33ff */
[----:B------:R-:W-:Y:S01]  /*7820*/  SHF.R.U32.HI R11, RZ, R29, R8 ;  /* 0x0000001dff0b7219 */ /* 0x000fe20000011608 */
[----:B------:R-:W1:Y:S01]  /*7830*/  LDC R33, c[0x0][0x8b8] ;  /* 0x00022e00ff217b82 */ /* 0x000e620000000800 */
[----:B------:R-:W-:Y:S01]  /*7840*/  IMAD.MOV.U32 R10, RZ, RZ, R27 ;  /* 0x000000ffff0a7224 */ /* 0x000fe200078e001b */
[----:B------:R-:W-:Y:S06]  /*7850*/  @!P1 BRA `(.L_x_181) ;  /* 0x0000000000289947 */ /* 0x000fec0003800000 */
        /* <DEDUP_REMOVED lines=10> */
.L_x_181:
[----:B------:R-:W-:Y:S01]  /*7900*/  ISETP.NE.AND P1, PT, R2, 0x1, PT ;  /* 0x000000010200780c */ /* 0x000fe20003f25270 */
[----:B------:R-:W-:Y:S01]  /*7910*/  IMAD.MOV.U32 R13, RZ, RZ, R23 ;  /* 0x000000ffff0d7224 */ /* 0x000fe200078e0017 */
[----:B---3--:R-:W-:Y:S01]  /*7920*/  SHF.R.U64 R8, R10, R28, R11 ;  /* 0x0000001c0a087219 */ /* 0x008fe2000000120b */
[----:B--2---:R-:W-:Y:S01]  /*7930*/  VIADD R11, R26, 0xffffffff ;  /* 0xffffffff1a0b7836 */ /* 0x004fe20000000000 */
[----:B------:R-:W-:Y:S02]  /*7940*/  SHF.L.U32 R34, R34, R29, RZ ;  /* 0x0000001d22227219 */ /* 0x000fe400000006ff */
[----:B------:R-:W-:Y:S02]  /*7950*/  LOP3.LUT R7, R25, R36, RZ, 0xc0, !PT ;  /* 0x0000002419077212 */ /* 0x000fe400078ec0ff */
[----:B------:R-:W-:-:S03]  /*7960*/  IADD3 R10, -R8, RZ, RZ ;  /* 0x000000ff080a7210 */ /* 0x000fc60007ffe1ff */
[----:B------:R-:W-:Y:S01]  /*7970*/  IMAD R8, R34, R8, R7 ;  /* 0x0000000822087224 */ /* 0x000fe200078e0207 */
[----:B------:R-:W-:Y:S01]  /*7980*/  LOP3.LUT R7, R20, R11, RZ, 0xc0, !PT ;  /* 0x0000000b14077212 */ /* 0x000fe200078ec0ff */
[----:B------:R-:W-:Y:S02]  /*7990*/  @P1 IMAD R3, R9, R24, R6 ;  /* 0x0000001809031224 */ /* 0x000fe400078e0206 */
[----:B----4-:R-:W-:Y:S02]  /*79a0*/  IMAD R6, R10, R32, R27 ;  /* 0x000000200a067224 */ /* 0x010fe400078e021b */
[----:B-1----:R-:W-:Y:S02]  /*79b0*/  IMAD R3, R8, R33, R3 ;  /* 0x0000002108037224 */ /* 0x002fe400078e0203 */
[----:B------:R-:W-:Y:S02]  /*79c0*/  IMAD R6, R6, R26, R7 ;  /* 0x0000001a06067224 */ /* 0x000fe400078e0207 */
[----:B------:R-:W-:-:S03]  /*79d0*/  IMAD.MOV.U32 R8, RZ, RZ, 0x1 ;  /* 0x00000001ff087424 */ /* 0x000fc600078e00ff */
[----:B------:R-:W-:Y:S02]  /*79e0*/  SEL R20, R6, R3, !P1 ;  /* 0x0000000306147207 */ /* 0x000fe40004800000 */
[----:B------:R-:W-:-:S07]  /*79f0*/  SEL R21, R3, R6, !P1 ;  /* 0x0000000603157207 */ /* 0x000fce0004800000 */
.L_x_179:
[----:B------:R-:W-:-:S08]  /*7a00*/  NOP ;  /* 0x0000000000007918 */ /* 0x000fd00000000000 */
[----:B------:R-:W2:-:S00]  /*7a10*/  USETMAXREG.DEALLOC.CTAPOOL 0x28 ;  /* 0x00000028000079c8 */ /* 0x000e8000080e0500 */
[----:B--2---:R-:W-:-:S13]  /*7a20*/  ISETP.NE.AND P1, PT, R0, 0x1, PT ;  /* 0x000000010000780c */ /* 0x004fda0003f25270 */
[----:B------:R-:W-:Y:S05]  /*7a30*/  @!P1 BRA `(.L_x_15) ;  /* 0x0000002000cc9947 */ /* 0x000fea0003800000 */
[----:B------:R-:W-:Y:S05]  /*7a40*/  @!P4 BRA `(.L_x_182) ;  /* 0x000000100050c947 */ /* 0x000fea0003800000 */
[----:B------:R-:W-:-:S13]  /*7a50*/  ISETP.NE.OR P0, PT, R0, 0x2, P0 ;  /* 0x000000020000780c */ /* 0x000fda0000705670 */
[----:B------:R-:W-:Y:S05]  /*7a60*/  @P0 BRA `(.L_x_15) ;  /* 0x0000002000c00947 */ /* 0x000fea0003800000 */
[----:B------:R-:W-:-:S13]  /*7a70*/  LOP3.LUT P1, RZ, R8, 0xff, RZ, 0xc0, !PT ;  /* 0x000000ff08ff7812 */ /* 0x000fda000782c0ff */
[----:B------:R-:W-:Y:S05]  /*7a80*/  @!P1 BRA `(.L_x_183) ;  /* 0x0000000000189947 */ /* 0x000fea0003800000 */
[----:B------:R-:W-:Y:S01]  /*7a90*/  UMOV UR4, 0x400 ;  /* 0x0000040000047882 */ /* 0x000fe20000000000 */
[----:B------:R-:W-:Y:S01]  /*7aa0*/  MOV R0, RZ ;  /* 0x000000ff00007202 */ /* 0x000fe20000000f00 */
[----:B-1----:R-:W-:-:S03]  /*7ab0*/  ULEA UR4, UR41, UR4, 0x18 ;  /* 0x0000000429047291 */ /* 0x002fc6000f8ec03f */
[----:B------:R-:W-:-:S06]  /*7ac0*/  SHF.L.U32 R0, R0, 0x1f, RZ ;  /* 0x0000001f00007819 */ /* 0x000fcc00000006ff */
[----:B------:R-:W1:Y:S02]  /*7ad0*/  SYNCS.PHASECHK.TRANS64.TRYWAIT P0, [UR4+0xb8], R0 ;  /* 0x0000b800ff0075a7 */ /* 0x000e640008000144 */
[----:B-1----:R-:W-:Y:S05]  /*7ae0*/  @!P0 BRA `(.L_x_184) ;  /* 0x0000002000fc8947 */ /* 0x002fea0003800000 */
.L_x_183:
[----:B-1----:R-:W-:Y:S01]  /*7af0*/  PRMT R0, RZ, 0x7610, R0 ;  /* 0x00007610ff007816 */ /* 0x002fe20000000000 */
[----:B------:R-:W-:Y:S06]  /*7b00*/  @P3 BRA `(.L_x_185) ;  /* 0x0000000000243947 */ /* 0x000fec0003800000 */
[----:B------:R-:W-:Y:S02]  /*7b10*/  ULDC.64 UR4, c[0x0][0x588] ;  /* 0x0001620000047ab9 */ /* 0x000fe40000000a00 */
[----:B------:R-:W-:-:S04]  /*7b20*/  ISETP.NE.U32.AND P0, PT, RZ, UR4, PT ;  /* 0x00000004ff007c0c */ /* 0x000fc8000bf05070 */
[----:B------:R-:W-:-:S13]  /*7b30*/  ISETP.NE.AND.EX P0, PT, RZ, UR5, PT, P0 ;  /* 0x00000005ff007c0c */ /* 0x000fda000bf05300 */
[----:B------:R-:W-:Y:S05]  /*7b40*/  @!P0 BRA `(.L_x_186) ;  /* 0x00000000000c8947 */ /* 0x000fea0003800000 */
[----:B------:R2:W5:Y:S01]  /*7b50*/  LDG.E R3, desc[UR54][R4.64] ;  /* 0x0000003604037981 */ /* 0x000562000c1e1900 */
[----:B------:R-:W-:Y:S01]  /*7b60*/  IMAD.MOV.U32 R0, RZ, RZ, 0x1 ;  /* 0x00000001ff007424 */ /* 0x000fe200078e00ff */
[----:B------:R-:W-:Y:S06]  /*7b70*/  BRA `(.L_x_185) ;  /* 0x0000000000087947 */ /* 0x000fec0003800000 */
.L_x_186:
[----:B------:R-:W1:Y:S01]  /*7b80*/  LDC R3, c[0x0][0x580] ;  /* 0x00016000ff037b82 */ /* 0x000e620000000800 */
[----:B------:R-:W-:-:S07]  /*7b90*/  IMAD.MOV.U32 R0, RZ, RZ, 0x1 ;  /* 0x00000001ff007424 */ /* 0x000fce00078e00ff */
.L_x_185:
[----:B------:R-:W-:Y:S01]  /*7ba0*/  UMOV UR4, URZ ;  /* 0x0000003f00047c82 */ /* 0x000fe20008000000 */
[----:B------:R-:W-:Y:S01]  /*7bb0*/  MOV R8, 0x1 ;  /* 0x0000000100087802 */ /* 0x000fe20000000f00 */
[----:B------:R-:W-:Y:S06]  /*7bc0*/  @!P1 BRA `(.L_x_187) ;  /* 0x0000000c004c9947 */ /* 0x000fec0003800000 */
[----:B------:R-:W3:Y:S01]  /*7bd0*/  LDC R9, c[0x0][0x900] ;  /* 0x00024000ff097b82 */ /* 0x000ee20000000800 */
[----:B--2---:R-:W-:Y:S01]  /*7be0*/  IMAD.MOV.U32 R4, RZ, RZ, -0x1 ;  /* 0xffffffffff047424 */ /* 0x004fe200078e00ff */
[----:B------:R-:W-:Y:S01]  /*7bf0*/  LOP3.LUT R10, R19, 0x2, RZ, 0xfc, !PT ;  /* 0x00000002130a7812 */ /* 0x000fe200078efcff */
[----:B------:R-:W-:Y:S01]  /*7c00*/  IMAD.MOV.U32 R6, RZ, RZ, 0x1 ;  /* 0x00000001ff067424 */ /* 0x000fe200078e00ff */
[----:B------:R-:W-:Y:S01]  /*7c10*/  MOV R8, 0x1 ;  /* 0x0000000100087802 */ /* 0x000fe20000000f00 */
[----:B------:R-:W-:Y:S01]  /*7c20*/  ULDC.64 UR14, c[0x0][0x198] ;  /* 0x00006600000e7ab9 */ /* 0x000fe20000000a00 */
[----:B------:R-:W-:Y:S01]  /*7c30*/  UMOV UR4, URZ ;  /* 0x0000003f00047c82 */ /* 0x000fe20008000000 */
[----:B------:R-:W-:Y:S01]  /*7c40*/  ULDC.64 UR22, c[0x0][0x588] ;  /* 0x0001620000167ab9 */ /* 0x000fe20000000a00 */
[----:B------:R-:W2:Y:S01]  /*7c50*/  LDC R11, c[0x0][0x8a8] ;  /* 0x00022a00ff0b7b82 */ /* 0x000ea20000000800 */
[----:B------:R-:W-:Y:S01]  /*7c60*/  ULDC.64 UR24, c[0x0][0x590] ;  /* 0x0001640000187ab9 */ /* 0x000fe20000000a00 */
[----:B------:R-:W-:Y:S01]  /*7c70*/  ULDC.64 UR26, c[0x0][0x8f8] ;  /* 0x00023e00001a7ab9 */ /* 0x000fe20000000a00 */
[----:B---3--:R-:W-:-:S02]  /*7c80*/  SHF.L.U32 R4, R4, R9, RZ ;  /* 0x0000000904047219 */ /* 0x008fc400000006ff */
[----:B------:R-:W-:Y:S02]  /*7c90*/  SHF.L.U32 R9, R6, R9, RZ ;  /* 0x0000000906097219 */ /* 0x000fe400000006ff */
[----:B------:R-:W-:Y:S01]  /*7ca0*/  LOP3.LUT R12, RZ, R4, RZ, 0x33, !PT ;  /* 0x00000004ff0c7212 */ /* 0x000fe200078e33ff */
[----:B--2---:R-:W-:-:S07]  /*7cb0*/  VIADD R11, R11, 0xffffffff ;  /* 0xffffffff0b0b7836 */ /* 0x004fce0000000000 */
.L_x_207:
[----:B------:R-:W-:Y:S02]  /*7cc0*/  ISETP.NE.U32.AND P0, PT, RZ, UR24, PT ;  /* 0x00000018ff007c0c */ /* 0x000fe4000bf05070 */
[----:B------:R-:W-:Y:S02]  /*7cd0*/  R2UR UR19, R21 ;  /* 0x00000000151372ca */ /* 0x000fe400000e0000 */
[----:B------:R-:W-:Y:S02]  /*7ce0*/  R2UR UR18, R20 ;  /* 0x00000000141272ca */ /* 0x000fe400000e0000 */
[----:B------:R-:W-:-:S09]  /*7cf0*/  ISETP.NE.AND.EX P0, PT, RZ, UR25, PT, P0 ;  /* 0x00000019ff007c0c */ /* 0x000fd2000bf05300 */
[----:B------:R-:W-:Y:S02]  /*7d00*/  USHF.L.U32 UR19, UR19, 0x7, URZ ;  /* 0x0000000713137899 */ /* 0x000fe4000800063f */
[----:B------:R-:W-:Y:S02]  /*7d10*/  USHF.L.U32 UR18, UR18, 0x6, URZ ;  /* 0x0000000612127899 */ /* 0x000fe4000800063f */
[----:B------:R-:W-:Y:S10]  /*7d20*/  @!P0 BRA `(.L_x_188) ;  /* 0x00000000002c8947 */ /* 0x000ff40003800000 */
[----:B------:R-:W-:-:S04]  /*7d30*/  ISETP.NE.U32.AND P1, PT, RZ, UR22, PT ;  /* 0x00000016ff007c0c */ /* 0x000fc8000bf25070 */
[----:B------:R-:W-:-:S13]  /*7d40*/  ISETP.NE.AND.EX P1, PT, RZ, UR23, PT, P1 ;  /* 0x00000017ff007c0c */ /* 0x000fda000bf25310 */
[----:B------:R-:W-:Y:S05]  /*7d50*/  @!P1 BRA `(.L_x_189) ;  /* 0x0000000000189947 */ /* 0x000fea0003800000 */
[----:B------:R-:W2:Y:S01]  /*7d60*/  LDC.64 R4, c[0x0][0x588] ;  /* 0x00016200ff047b82 */ /* 0x000ea20000000a00 */
[----:B-1---5:R-:W-:-:S04]  /*7d70*/  IMAD R3, R13, UR24, RZ ;  /* 0x000000180d037c24 */ /* 0x022fc8000f8e02ff */
[----:B--2---:R-:W-:-:S05]  /*7d80*/  IMAD.WIDE R4, R3, 0x4, R4 ;  /* 0x0000000403047825 */ /* 0x004fca00078e0204 */
[----:B------:R2:W5:Y:S01]  /*7d90*/  LDG.E R3, desc[UR54][R4.64] ;  /* 0x0000003604037981 */ /* 0x000562000c1e1900 */
[----:B------:R-:W-:Y:S01]  /*7da0*/  IMAD.MOV.U32 R0, RZ, RZ, 0x1 ;  /* 0x00000001ff007424 */ /* 0x000fe200078e00ff */
[----:B------:R-:W-:Y:S06]  /*7db0*/  BRA `(.L_x_188) ;  /* 0x0000000000087947 */ /* 0x000fec0003800000 */
.L_x_189:
[----:B-1---5:R-:W3:Y:S01]  /*7dc0*/  LDC R3, c[0x0][0x580] ;  /* 0x00016000ff037b82 */ /* 0x022ee20000000800 */
[----:B------:R-:W-:-:S07]  /*7dd0*/  MOV R0, 0x1 ;  /* 0x0000000100007802 */ /* 0x000fce0000000f00 */
.L_x_188:
[----:B------:R-:W-:Y:S05]  /*7de0*/  @!P0 BRA `(.L_x_190) ;  /* 0x00000000001c8947 */ /* 0x000fea0003800000 */
[----:B------:R-:W-:-:S13]  /*7df0*/  LOP3.LUT P2, RZ, R0, 0xff, RZ, 0xc0, !PT ;  /* 0x000000ff00ff7812 */ /* 0x000fda000784c0ff */
[----:B--2---:R-:W2:Y:S02]  /*7e00*/  @!P2 LDC.64 R4, c[0x0][0x588] ;  /* 0x00016200ff04ab82 */ /* 0x004ea40000000a00 */
[----:B--2---:R-:W-:-:S04]  /*7e10*/  @!P2 ISETP.NE.U32.AND P0, PT, R4, RZ, PT ;  /* 0x000000ff0400a20c */ /* 0x004fc80003f05070 */
[----:B------:R-:W-:Y:S02]  /*7e20*/  @!P2 ISETP.NE.AND.EX P1, PT, R5, RZ, PT, P0 ;  /* 0x000000ff0500a20c */ /* 0x000fe40003f25300 */
[----:B-1-3-5:R-:W-:Y:S02]  /*7e30*/  @P2 FSETP.EQ.AND P0, PT, R3, RZ, PT ;  /* 0x000000ff0300220b */ /* 0x02afe40003f02000 */
[----:B------:R-:W-:Y:S01]  /*7e40*/  @!P2 PLOP3.LUT P0, PT, P1, PT, PT, 0x8, 0x0 ;  /* 0x000000000000a81c */ /* 0x000fe20000f0e170 */
[----:B------:R-:W-:-:S12]  /*7e50*/  BRA `(.L_x_191) ;  /* 0x0000000000047947 */ /* 0x000fd80003800000 */
.L_x_190:
[----:B-1-3-5:R-:W-:-:S13]  /*7e60*/  FSETP.EQ.AND P0, PT, R3, RZ, PT ;  /* 0x000000ff0300720b */ /* 0x02afda0003f02000 */
.L_x_191:
[----:B------:R-:W-:Y:S02]  /*7e70*/  ISETP.NE.AND P2, PT, R10, 0x3, PT ;  /* 0x000000030a00780c */ /* 0x000fe40003f45270 */
[----:B------:R-:W-:-:S04]  /*7e80*/  ELECT P1, URZ, PT ;  /* 0x00000000003f782f */ /* 0x000fc80003820000 */
[----:B------:R-:W-:-:S07]  /*7e90*/  PLOP3.LUT P0, PT, P1, P0, PT, 0x20, 0x0 ;  /* 0x000000000000781c */ /* 0x000fce0000f00470 */
[----:B------:R-:W-:Y:S06]  /*7ea0*/  @!P2 BRA `(.L_x_192) ;  /* 0x000000000004a947 */ /* 0x000fec0003800000 */
[----:B------:R-:W-:Y:S01]  /*7eb0*/  BPT.TRAP 0x1 ;  /* 0x000000040000795c */ /* 0x000fe20000300000 */
.L_x_192:
[----:B------:R-:W1:Y:S01]  /*7ec0*/  S2UR UR41, SR_CgaCtaId ;  /* 0x00000000002979c3 */ /* 0x000e620000008800 */
[----:B------:R-:W-:Y:S01]  /*7ed0*/  UMOV UR5, 0x400 ;  /* 0x0000040000057882 */ /* 0x000fe20000000000 */
[----:B--2---:R-:W-:Y:S01]  /*7ee0*/  SHF.L.U32 R4, R8, 0x1f, RZ ;  /* 0x0000001f08047819 */ /* 0x004fe200000006ff */
[----:B-1----:R-:W-:-:S04]  /*7ef0*/  ULEA UR6, UR41, UR5, 0x18 ;  /* 0x0000000529067291 */ /* 0x002fc8000f8ec03f */
[----:B------:R-:W-:-:S09]  /*7f00*/  ULEA UR5, UR4, UR6, 0x3 ;  /* 0x0000000604057291 */ /* 0x000fd2000f8e183f */
[----:B------:R-:W1:Y:S02]  /*7f10*/  SYNCS.PHASECHK.TRANS64.TRYWAIT P1, [UR5+0x98], R4 ;  /* 0x00009804ff0075a7 */ /* 0x000e640008020145 */
[----:B-1----:R-:W-:Y:S05]  /*7f20*/  @!P1 BRA `(.L_x_193) ;  /* 0x0000002000049947 */ /* 0x002fea0003800000 */
.L_x_238:
[----:B------:R-:W-:Y:S04]  /*7f30*/  BSSY B0, `(.L_x_194) ;  /* 0x000000f000007945 */ /* 0x000fe80003800000 */
[----:B------:R-:W-:Y:S05]  /*7f40*/  @!P0 BRA `(.L_x_195) ;  /* 0x0000000000348947 */ /* 0x000fea0003800000 */
[----:B------:R-:W-:Y:S01]  /*7f50*/  ULEA UR16, UR4, UR6, 0xd ;  /* 0x0000000604107291 */ /* 0x000fe2000f8e683f */
[----:B------:R-:W-:Y:S01]  /*7f60*/  R2UR UR20, R13 ;  /* 0x000000000d1472ca */ /* 0x000fe200000e0000 */
[----:B------:R-:W-:Y:S02]  /*7f70*/  UIADD3 UR8, UP0, UR14, 0x3f0, URZ ;  /* 0x000003f00e087890 */ /* 0x000fe4000ff1e03f */
[----:B------:R-:W-:Y:S02]  /*7f80*/  UIADD3 UR17, UR5, 0x80, URZ ;  /* 0x0000008005117890 */ /* 0x000fe4000fffe03f */
[----:B------:R-:W-:Y:S02]  /*7f90*/  UIADD3 UR16, UR16, 0x200, URZ ;  /* 0x0000020010107890 */ /* 0x000fe4000fffe03f */
[----:B------:R-:W-:Y:S01]  /*7fa0*/  UIADD3.X UR9, URZ, UR15, URZ, UP0, !UPT ;  /* 0x0000000f3f097290 */ /* 0x000fe200087fe43f */
[----:B------:R-:W-:Y:S01]  /*7fb0*/  UMOV UR10, 0x0 ;  /* 0x00000000000a7882 */ /* 0x000fe20000000000 */
[----:B------:R-:W-:-:S07]  /*7fc0*/  UMOV UR11, 0x10000000 ;  /* 0x10000000000b7882 */ /* 0x000fce0000000000 */
[----:B------:R2:W-:Y:S02]  /*7fd0*/  UTMALDG.3D [UR16], [UR8], desc[UR10] ;  /* 0x00000a10080075b4 */ /* 0x0005e40008011000 */
[----:B--2---:R-:W-:Y:S05]  /*7fe0*/  @!P2 BRA `(.L_x_196) ;  /* 0x000000000004a947 */ /* 0x004fea0003800000 */
[----:B------:R-:W-:Y:S01]  /*7ff0*/  BPT.TRAP 0x1 ;  /* 0x000000040000795c */ /* 0x000fe20000300000 */
.L_x_196:
[----:B-1----:R-:W1:Y:S02]  /*8000*/  LDC R4, c[0x0][0x800] ;  /* 0x00020000ff047b82 */ /* 0x002e640000000800 */
[----:B-1----:R2:W-:Y:S02]  /*8010*/  SYNCS.ARRIVE.TRANS64.RED.A0TR RZ, [UR5+0x80], R4 ;  /* 0x00008004ffff79a7 */ /* 0x0025e40008300405 */
.L_x_195:
[----:B------:R-:W-:Y:S05]  /*8020*/  BSYNC B0 ;  /* 0x0000000000007941 */ /* 0x000fea0003800000 */
.L_x_194:
[----:B------:R-:W-:Y:S05]  /*8030*/  @!P2 BRA `(.L_x_197) ;  /* 0x000000000004a947 */ /* 0x000fea0003800000 */
[----:B------:R-:W-:Y:S01]  /*8040*/  BPT.TRAP 0x1 ;  /* 0x000000040000795c */ /* 0x000fe20000300000 */
.L_x_197:
[----:B------:R-:W-:Y:S02]  /*8050*/  UIADD3 UR5, UR5, 0x80, URZ ;  /* 0x0000008005057890 */ /* 0x000fe4000fffe03f */
[----:B------:R-:W-:Y:S02]  /*8060*/  UIADD3 UR4, UR4, 0x1, URZ ;  /* 0x0000000104047890 */ /* 0x000fe4000fffe03f */
[----:B------:R-:W-:Y:S02]  /*8070*/  UPRMT UR5, UR41, 0x654, UR5 ;  /* 0x0000065429057896 */ /* 0x000fe40008000005 */
[----:B------:R-:W-:-:S04]  /*8080*/  UISETP.NE.AND UP0, UPT, UR4, 0x3, UPT ;  /* 0x000000030400788c */ /* 0x000fc8000bf05270 */
[----:B------:R-:W-:-:S03]  /*8090*/  USEL UR7, URZ, 0x1, UP0 ;  /* 0x000000013f077887 */ /* 0x000fc60008000000 */
[----:B------:R-:W-:Y:S01]  /*80a0*/  SYNCS.ARRIVE.TRANS64.RED.A1T0 RZ, [UR5], RZ ;  /* 0x000000ffffff79a7 */ /* 0x000fe20008100405 */
[----:B------:R-:W-:Y:S02]  /*80b0*/  USEL UR5, UR4, URZ, UP0 ;  /* 0x0000003f04057287 */ /* 0x000fe40008000000 */
[----:B------:R-:W-:Y:S01]  /*80c0*/  LOP3.LUT R8, R8, UR7, RZ, 0x3c, !PT ;  /* 0x0000000708087c12 */ /* 0x000fe2000f8e3cff */
[----:B------:R-:W-:Y:S09]  /*80d0*/  @!P2 BRA `(.L_x_198) ;  /* 0x000000000004a947 */ /* 0x000ff20003800000 */
[----:B------:R-:W-:Y:S01]  /*80e0*/  BPT.TRAP 0x1 ;  /* 0x000000040000795c */ /* 0x000fe20000300000 */
.L_x_198:
[----:B------:R-:W-:Y:S01]  /*80f0*/  ULEA UR4, UR5, UR6, 0x3 ;  /* 0x0000000605047291 */ /* 0x000fe2000f8e183f */
[----:B-12---:R-:W-:-:S08]  /*8100*/  SHF.L.U32 R4, R8, 0x1f, RZ ;  /* 0x0000001f08047819 */ /* 0x006fd000000006ff */
[----:B------:R-:W1:Y:S02]  /*8110*/  SYNCS.PHASECHK.TRANS64.TRYWAIT P1, [UR4+0x98], R4 ;  /* 0x00009804ff0075a7 */ /* 0x000e640008020144 */
[----:B-1----:R-:W-:Y:S05]  /*8120*/  @!P1 BRA `(.L_x_199) ;  /* 0x0000001c009c9947 */ /* 0x002fea0003800000 */
.L_x_239:
[----:B------:R-:W-:Y:S04]  /*8130*/  BSSY B0, `(.L_x_200) ;  /* 0x0000011000007945 */ /* 0x000fe80003800000 */
[----:B------:R-:W-:Y:S05]  /*8140*/  @!P0 BRA `(.L_x_201) ;  /* 0x00000000003c8947 */ /* 0x000fea0003800000 */
[----:B------:R-:W-:Y:S01]  /*8150*/  ULEA UR8, UR5, UR6, 0xd ;  /* 0x0000000605087291 */ /* 0x000fe2000f8e683f */
[----:B------:R-:W-:Y:S01]  /*8160*/  R2UR UR12, R13 ;  /* 0x000000000d0c72ca */ /* 0x000fe200000e0000 */
[----:B------:R-:W-:Y:S02]  /*8170*/  UIADD3 UR16, UP0, UR14, 0x3f0, URZ ;  /* 0x000003f00e107890 */ /* 0x000fe4000ff1e03f */
[----:B------:R-:W-:Y:S02]  /*8180*/  UIADD3 UR10, UR18, 0x20, URZ ;  /* 0x00000020120a7890 */ /* 0x000fe4000fffe03f */
[----:B------:R-:W-:Y:S02]  /*8190*/  UIADD3 UR9, UR4, 0x80, URZ ;  /* 0x0000008004097890 */ /* 0x000fe4000fffe03f */
[----:B------:R-:W-:Y:S02]  /*81a0*/  UIADD3 UR8, UR8, 0x200, URZ ;  /* 0x0000020008087890 */ /* 0x000fe4000fffe03f */
[----:B------:R-:W-:Y:S01]  /*81b0*/  UIADD3.X UR17, URZ, UR15, URZ, UP0, !UPT ;  /* 0x0000000f3f117290 */ /* 0x000fe200087fe43f */
[----:B------:R-:W-:Y:S01]  /*81c0*/  UMOV UR20, 0x0 ;  /* 0x0000000000147882 */ /* 0x000fe20000000000 */
[----:B------:R-:W-:Y:S01]  /*81d0*/  UMOV UR21, 0x10000000 ;  /* 0x1000000000157882 */ /* 0x000fe20000000000 */
[----:B------:R-:W-:-:S06]  /*81e0*/  UMOV UR11, UR19 ;  /* 0x00000013000b7c82 */ /* 0x000fcc0008000000 */
[----:B------:R2:W-:Y:S02]  /*81f0*/  UTMALDG.3D [UR8], [UR16], desc[UR20] ;  /* 0x00001408100075b4 */ /* 0x0005e40008011000 */
[----:B--2---:R-:W-:Y:S05]  /*8200*/  @!P2 BRA `(.L_x_202) ;  /* 0x000000000004a947 */ /* 0x004fea0003800000 */
[----:B------:R-:W-:Y:S01]  /*8210*/  BPT.TRAP 0x1 ;  /* 0x000000040000795c */ /* 0x000fe20000300000 */
.L_x_202:
[----:B-1----:R-:W1:Y:S02]  /*8220*/  LDC R4, c[0x0][0x800] ;  /* 0x00020000ff047b82 */ /* 0x002e640000000800 */
[----:B-1----:R2:W-:Y:S02]  /*8230*/  SYNCS.ARRIVE.TRANS64.RED.A0TR RZ, [UR4+0x80], R4 ;  /* 0x00008004ffff79a7 */ /* 0x0025e40008300404 */
.L_x_201:
[----:B------:R-:W-:Y:S05]  /*8240*/  BSYNC B0 ;  /* 0x0000000000007941 */ /* 0x000fea0003800000 */
.L_x_200:
[----:B------:R-:W-:Y:S05]  /*8250*/  @!P2 BRA `(.L_x_203) ;  /* 0x000000000004a947 */ /* 0x000fea0003800000 */
[----:B------:R-:W-:Y:S01]  /*8260*/  BPT.TRAP 0x1 ;  /* 0x000000040000795c */ /* 0x000fe20000300000 */
.L_x_203:
[----:B------:R-:W-:Y:S01]  /*8270*/  UIADD3 UR4, UR4, 0x80, URZ ;  /* 0x0000008004047890 */ /* 0x000fe2000fffe03f */
[----:B------:R-:W-:Y:S01]  /*8280*/  IADD3 R16, P0, R16, UR36, RZ ;  /* 0x0000002410107c10 */ /* 0x000fe2000ff1e0ff */
[----:B------:R-:W-:Y:S01]  /*8290*/  IMAD.MOV.U32 R21, RZ, RZ, -0x1 ;  /* 0xffffffffff157424 */ /* 0x000fe200078e00ff */
[----:B-12---:R-:W-:Y:S01]  /*82a0*/  PRMT R4, RZ, 0x7610, R4 ;  /* 0x00007610ff047816 */ /* 0x006fe20000000004 */
[----:B------:R-:W-:Y:S01]  /*82b0*/  UPRMT UR4, UR41, 0x654, UR4 ;  /* 0x0000065429047896 */ /* 0x000fe20008000004 */
[----:B------:R-:W-:Y:S01]  /*82c0*/  IADD3.X R17, R17, UR42, RZ, P0, !PT ;  /* 0x0000002a11117c10 */ /* 0x000fe200087fe4ff */
[----:B------:R-:W-:Y:S01]  /*82d0*/  IMAD.MOV.U32 R20, RZ, RZ, -0x1 ;  /* 0xffffffffff147424 */ /* 0x000fe200078e00ff */
[----:B------:R-:W-:Y:S02]  /*82e0*/  ISETP.GE.U32.AND P0, PT, R16, UR26, PT ;  /* 0x0000001a10007c0c */ /* 0x000fe4000bf06070 */
[----:B------:R-:W-:Y:S02]  /*82f0*/  MOV R13, 0xffffffff ;  /* 0xffffffff000d7802 */ /* 0x000fe40000000f00 */
[----:B------:R-:W-:-:S02]  /*8300*/  ISETP.GE.U32.AND.EX P0, PT, R17, UR27, PT, P0 ;  /* 0x0000001b11007c0c */ /* 0x000fc4000bf06100 */
[----:B------:R-:W-:Y:S01]  /*8310*/  SYNCS.ARRIVE.TRANS64.RED.A1T0 RZ, [UR4], RZ ;  /* 0x000000ffffff79a7 */ /* 0x000fe20008100404 */
[----:B------:R-:W-:-:S04]  /*8320*/  UIADD3 UR4, UR5, 0x1, URZ ;  /* 0x0000000105047890 */ /* 0x000fc8000fffe03f */
[----:B------:R-:W-:-:S04]  /*8330*/  UISETP.NE.AND UP0, UPT, UR4, 0x3, UPT ;  /* 0x000000030400788c */ /* 0x000fc8000bf05270 */
[----:B------:R-:W-:Y:S02]  /*8340*/  USEL UR5, URZ, 0x1, UP0 ;  /* 0x000000013f057887 */ /* 0x000fe40008000000 */
[----:B------:R-:W-:-:S04]  /*8350*/  USEL UR4, UR4, URZ, UP0 ;  /* 0x0000003f04047287 */ /* 0x000fc80008000000 */
[----:B------:R-:W-:Y:S01]  /*8360*/  LOP3.LUT R8, R8, UR5, RZ, 0x3c, !PT ;  /* 0x0000000508087c12 */ /* 0x000fe2000f8e3cff */
[----:B------:R-:W-:Y:S07]  /*8370*/  @P0 BRA `(.L_x_204) ;  /* 0x0000000400580947 */ /* 0x000fee0003800000 */
[----:B------:R-:W1:Y:S01]  /*8380*/  S2R R13, SR_CTAID.X ;  /* 0x00000000000d7919 */ /* 0x000e620000002500 */
[----:B------:R-:W2:Y:S01]  /*8390*/  LDC.64 R14, c[0x0][0x8d0] ;  /* 0x00023400ff0e7b82 */ /* 0x000ea20000000a00 */
[----:B------:R-:W-:Y:S01]  /*83a0*/  ULDC UR5, c[0x0][0x150] ;  /* 0x0000540000057ab9 */ /* 0x000fe20000000800 */
[----:B------:R-:W-:Y:S01]  /*83b0*/  MOV R22, R17 ;  /* 0x0000001100167202 */ /* 0x000fe20000000f00 */
[----:B------:R-:W3:Y:S05]  /*83c0*/  S2R R20, SR_CTAID.Y ;  /* 0x0000000000147919 */ /* 0x000eea0000002600 */
[----:B------:R-:W4:Y:S08]  /*83d0*/  LDC R6, c[0x0][0x144] ;  /* 0x00005100ff067b82 */ /* 0x000f300000000800 */
[----:B------:R-:W4:Y:S01]  /*83e0*/  LDC R21, c[0x0][0x8d8] ;  /* 0x00023600ff157b82 */ /* 0x000f220000000800 */
[----:B--2---:R-:W-:-:S04]  /*83f0*/  ISETP.NE.U32.AND P0, PT, R14, RZ, PT ;  /* 0x000000ff0e00720c */ /* 0x004fc80003f05070 */
[----:B------:R-:W-:Y:S02]  /*8400*/  ISETP.NE.AND.EX P0, PT, R15, RZ, PT, P0 ;  /* 0x000000ff0f00720c */ /* 0x000fe40003f05300 */
[----:B-1----:R-:W-:Y:S02]  /*8410*/  I2FP.F32.U32 R4, R13 ;  /* 0x0000000d00047245 */ /* 0x002fe40000201000 */
[----:B---3--:R-:W-:-:S03]  /*8420*/  I2FP.F32.U32 R18, R20 ;  /* 0x0000001400127245 */ /* 0x008fc60000201000 */
[----:B------:R-:W-:-:S06]  /*8430*/  FMUL R4, R4, UR5 ;  /* 0x0000000504047c20 */ /* 0x000fcc0008400000 */
[----:B------:R-:W1:Y:S02]  /*8440*/  F2I.U32.TRUNC.NTZ R4, R4 ;  /* 0x0000000400047305 */ /* 0x000e64000020f000 */
[----:B-1----:R-:W-:-:S04]  /*8450*/  IMAD.MOV R5, RZ, RZ, -R4 ;  /* 0x000000ffff057224 */ /* 0x002fc800078e0a04 */
[----:B----4-:R-:W-:Y:S02]  /*8460*/  IMAD R13, R6, R5, R13 ;  /* 0x00000005060d7224 */ /* 0x010fe400078e020d */
[----:B------:R-:W-:Y:S01]  /*8470*/  IMAD.MOV.U32 R6, RZ, RZ, R16 ;  /* 0x000000ffff067224 */ /* 0x000fe200078e0010 */
[----:B------:R-:W-:Y:S06]  /*8480*/  @!P0 BRA `(.L_x_205) ;  /* 0x0000000000308947 */ /* 0x000fec0003800000 */
[----:B------:R-:W1:Y:S02]  /*8490*/  LDC R5, c[0x0][0x8dc] ;  /* 0x00023700ff057b82 */ /* 0x000e640000000800 */
[----:B-1----:R-:W-:-:S05]  /*84a0*/  IADD3 R5, P0, R16, R5, RZ ;  /* 0x0000000510057210 */ /* 0x002fca0007f1e0ff */
[----:B------:R-:W-:-:S04]  /*84b0*/  IMAD.X R23, RZ, RZ, R17, P0 ;  /* 0x000000ffff177224 */ /* 0x000fc800000e0611 */
[----:B------:R-:W-:-:S04]  /*84c0*/  IMAD.WIDE.U32 R6, R23, R14, RZ ;  /* 0x0000000e17067225 */ /* 0x000fc800078e00ff */
[----:B------:R-:W-:-:S04]  /*84d0*/  IMAD.WIDE.U32 R6, P0, R5, R15, R6 ;  /* 0x0000000f05067225 */ /* 0x000fc80007800006 */
[----:B------:R-:W-:Y:S01]  /*84e0*/  IMAD.WIDE.U32 R4, R5, R14, RZ ;  /* 0x0000000e05047225 */ /* 0x000fe200078e00ff */
[----:B------:R-:W-:-:S04]  /*84f0*/  MOV R4, R7 ;  /* 0x0000000700047202 */ /* 0x000fc80000000f00 */
[----:B------:R-:W-:Y:S01]  /*8500*/  IADD3 RZ, P1, R5, R6, RZ ;  /* 0x0000000605ff7210 */ /* 0x000fe20007f3e0ff */
[----:B------:R-:W-:-:S04]  /*8510*/  IMAD.X R5, RZ, RZ, RZ, P0 ;  /* 0x000000ffff057224 */ /* 0x000fc800000e06ff */
[----:B------:R-:W-:-:S04]  /*8520*/  IMAD.WIDE.U32.X R4, R23, R15, R4, P1 ;  /* 0x0000000f17047225 */ /* 0x000fc800008e0404 */
[----:B------:R-:W-:Y:S01]  /*8530*/  IMAD.MOV.U32 R6, RZ, RZ, R4 ;  /* 0x000000ffff067224 */ /* 0x000fe200078e0004 */
[----:B------:R-:W-:-:S07]  /*8540*/  MOV R22, R5 ;  /* 0x0000000500167202 */ /* 0x000fce0000000f00 */
.L_x_205:
[----:B------:R-:W-:Y:S01]  /*8550*/  ULDC UR5, c[0x0][0x154] ;  /* 0x0000550000057ab9 */ /* 0x000fe20000000800 */
[----:B------:R-:W1:Y:S01]  /*8560*/  LDC R7, c[0x0][0x148] ;  /* 0x00005200ff077b82 */ /* 0x000e620000000800 */
[----:B------:R-:W-:Y:S01]  /*8570*/  FMUL R14, R18, UR5 ;  /* 0x00000005120e7c20 */ /* 0x000fe20008400000 */
[----:B------:R-:W-:Y:S02]  /*8580*/  ISETP.NE.AND P2, PT, R2, 0x1, PT ;  /* 0x000000010200780c */ /* 0x000fe40003f45270 */
[-CC-:B------:R-:W-:Y:S02]  /*8590*/  SHF.R.U64 R18, R6, R21.reuse, R22.reuse ;  /* 0x0000001506127219 */ /* 0x180fe40000001216 */
[----:B------:R-:W-:Y:S01]  /*85a0*/  SHF.R.U32.HI R21, RZ, R21, R22 ;  /* 0x00000015ff157219 */ /* 0x000fe20000011616 */
[----:B------:R-:W2:Y:S01]  /*85b0*/  F2I.U32.TRUNC.NTZ R14, R14 ;  /* 0x0000000e000e7305 */ /* 0x000ea2000020f000 */
[----:B------:R-:W3:Y:S01]  /*85c0*/  LDC.64 R4, c[0x0][0x8c8] ;  /* 0x00023200ff047b82 */ /* 0x000ee20000000a00 */
[----:B------:R-:W-:-:S05]  /*85d0*/  IADD3 R23, P0, RZ, -R18, RZ ;  /* 0x80000012ff177210 */ /* 0x000fca0007f1e0ff */
[----:B------:R-:W-:Y:S02]  /*85e0*/  IMAD.X R21, RZ, RZ, ~R21, P0 ;  /* 0x000000ffff157224 */ /* 0x000fe400000e0e15 */
[----:B------:R-:W4:Y:S01]  /*85f0*/  LDC R22, c[0x0][0x8c0] ;  /* 0x00023000ff167b82 */ /* 0x000f220000000800 */
[----:B--2---:R-:W-:-:S07]  /*8600*/  IADD3 R15, -R14, RZ, RZ ;  /* 0x000000ff0e0f7210 */ /* 0x004fce0007ffe1ff */
[----:B------:R-:W2:Y:S01]  /*8610*/  LDC R27, c[0x0][0x900] ;  /* 0x00024000ff1b7b82 */ /* 0x000ea20000000800 */
[----:B-1----:R-:W-:-:S07]  /*8620*/  @P2 IMAD R13, R7, R15, R20 ;  /* 0x0000000f070d2224 */ /* 0x002fce00078e0214 */
[----:B------:R-:W1:Y:S01]  /*8630*/  LDC.64 R14, c[0x0][0x8e8] ;  /* 0x00023a00ff0e7b82 */ /* 0x000e620000000a00 */
[----:B---3--:R-:W-:-:S04]  /*8640*/  IMAD R6, R21, R4, RZ ;  /* 0x0000000415067224 */ /* 0x008fc800078e02ff */
[C---:B------:R-:W-:Y:S02]  /*8650*/  IMAD R7, R23.reuse, R5, R6 ;  /* 0x0000000517077224 */ /* 0x040fe400078e0206 */
[----:B------:R-:W-:Y:S01]  /*8660*/  IMAD.WIDE.U32 R4, R23, R4, R16 ;  /* 0x0000000417047225 */ /* 0x000fe200078e0010 */
[----:B------:R-:W3:Y:S03]  /*8670*/  LDC R6, c[0x0][0x8b0] ;  /* 0x00022c00ff067b82 */ /* 0x000ee60000000800 */
[----:B------:R-:W-:-:S05]  /*8680*/  IMAD.IADD R5, R5, 0x1, R7 ;  /* 0x0000000105057824 */ /* 0x000fca00078e0207 */
[-CC-:B----4-:R-:W-:Y:S01]  /*8690*/  SHF.R.U64 R26, R4, R22.reuse, R5.reuse ;  /* 0x00000016041a7219 */ /* 0x190fe20000001205 */
[----:B------:R-:W4:Y:S01]  /*86a0*/  LDC R25, c[0x0][0x8f0] ;  /* 0x00023c00ff197b82 */ /* 0x000f220000000800 */
[----:B------:R-:W-:Y:S02]  /*86b0*/  SHF.R.U32.HI R5, RZ, R22, R5 ;  /* 0x00000016ff057219 */ /* 0x000fe40000011605 */
[----:B-1----:R-:W-:-:S05]  /*86c0*/  ISETP.NE.U32.AND P0, PT, R14, RZ, PT ;  /* 0x000000ff0e00720c */ /* 0x002fca0003f05070 */
[----:B------:R-:W1:Y:S01]  /*86d0*/  LDC R24, c[0x0][0x8e0] ;  /* 0x00023800ff187b82 */ /* 0x000e620000000800 */
[----:B------:R-:W-:Y:S02]  /*86e0*/  ISETP.NE.AND.EX P0, PT, R15, RZ, PT, P0 ;  /* 0x000000ff0f00720c */ /* 0x000fe40003f05300 */
[----:B---3--:R-:W-:-:S05]  /*86f0*/  SHF.R.U64 R23, R26, R6, R5 ;  /* 0x000000061a177219 */ /* 0x008fca0000001205 */
[----:B------:R-:W3:Y:S01]  /*8700*/  LDC R22, c[0x0][0x8b8] ;  /* 0x00022e00ff167b82 */ /* 0x000ee20000000800 */
[----:B------:R-:W-:-:S04]  /*8710*/  SHF.R.U32.HI R4, RZ, R6, R5 ;  /* 0x00000006ff047219 */ /* 0x000fc80000011605 */
[-CC-:B--2---:R-:W-:Y:S02]  /*8720*/  SHF.R.U64 R21, R23, R27.reuse, R4.reuse ;  /* 0x0000001b17157219 */ /* 0x184fe40000001204 */
[----:B------:R-:W-:Y:S01]  /*8730*/  SHF.R.U32.HI R27, RZ, R27, R4 ;  /* 0x0000001bff1b7219 */ /* 0x000fe20000011604 */
[----:B------:R-:W2:Y:S01]  /*8740*/  LDC R20, c[0x0][0x8a8] ;  /* 0x00022a00ff147b82 */ /* 0x000ea20000000800 */
[----:B------:R-:W-:-:S03]  /*8750*/  MOV R4, R21 ;  /* 0x0000001500047202 */ /* 0x000fc60000000f00 */
[----:B------:R-:W-:Y:S01]  /*8760*/  IMAD.MOV.U32 R5, RZ, RZ, R27 ;  /* 0x000000ffff057224 */ /* 0x000fe200078e001b */
[----:B----4-:R-:W-:Y:S06]  /*8770*/  @!P0 BRA `(.L_x_206) ;  /* 0x0000000000288947 */ /* 0x010fec0003800000 */
[----:B------:R-:W4:Y:S02]  /*8780*/  LDC R4, c[0x0][0x8f4] ;  /* 0x00023d00ff047b82 */ /* 0x000f240000000800 */
[----:B----4-:R-:W-:-:S04]  /*8790*/  IADD3 R5, P0, R21, R4, RZ ;  /* 0x0000000415057210 */ /* 0x010fc80007f1e0ff */
[----:B------:R-:W-:-:S05]  /*87a0*/  IADD3.X R27, RZ, R27, RZ, P0, !PT ;  /* 0x0000001bff1b7210 */ /* 0x000fca00007fe4ff */
[----:B------:R-:W-:-:S04]  /*87b0*/  IMAD.WIDE.U32 R6, R27, R14, RZ ;  /* 0x0000000e1b067225 */ /* 0x000fc800078e00ff */
[----:B------:R-:W-:-:S04]  /*87c0*/  IMAD.WIDE.U32 R6, P0, R5, R15, R6 ;  /* 0x0000000f05067225 */ /* 0x000fc80007800006 */
[----:B------:R-:W-:Y:S01]  /*87d0*/  IMAD.WIDE.U32 R4, R5, R14, RZ ;  /* 0x0000000e05047225 */ /* 0x000fe200078e00ff */
[----:B------:R-:W-:-:S04]  /*87e0*/  MOV R4, R7 ;  /* 0x0000000700047202 */ /* 0x000fc80000000f00 */
[----:B------:R-:W-:Y:S01]  /*87f0*/  IADD3 RZ, P1, R5, R6, RZ ;  /* 0x0000000605ff7210 */ /* 0x000fe20007f3e0ff */
[----:B------:R-:W-:-:S04]  /*8800*/  IMAD.X R5, RZ, RZ, RZ, P0 ;  /* 0x000000ffff057224 */ /* 0x000fc800000e06ff */
[----:B------:R-:W-:-:S08]  /*8810*/  IMAD.WIDE.U32.X R4, R27, R15, R4, P1 ;  /* 0x0000000f1b047225 */ /* 0x000fd000008e0404 */
.L_x_206:
[----:B------:R-:W-:Y:S02]  /*8820*/  SHF.R.U64 R25, R4, R25, R5 ;  /* 0x0000001904197219 */ /* 0x000fe40000001205 */
[----:B------:R-:W-:Y:S02]  /*8830*/  LOP3.LUT R4, R23, R12, RZ, 0xc0, !PT ;  /* 0x0000000c17047212 */ /* 0x000fe400078ec0ff */
[----:B------:R-:W-:Y:S01]  /*8840*/  LOP3.LUT R6, R26, R11, RZ, 0xc0, !PT ;  /* 0x0000000b1a067212 */ /* 0x000fe200078ec0ff */
[----:B------:R-:W-:Y:S02]  /*8850*/  IMAD.MOV R5, RZ, RZ, -R25 ;  /* 0x000000ffff057224 */ /* 0x000fe400078e0a19 */
[----:B------:R-:W-:Y:S02]  /*8860*/  IMAD R4, R9, R25, R4 ;  /* 0x0000001909047224 */ /* 0x000fe400078e0204 */
[----:B-1----:R-:W-:Y:S02]  /*8870*/  IMAD R21, R5, R24, R21 ;  /* 0x0000001805157224 */ /* 0x002fe400078e0215 */
[----:B---3--:R-:W-:Y:S01]  /*8880*/  IMAD R13, R4, R22, R13 ;  /* 0x00000016040d7224 */ /* 0x008fe200078e020d */
[----:B------:R-:W-:Y:S01]  /*8890*/  MOV R4, 0x1 ;  /* 0x0000000100047802 */ /* 0x000fe20000000f00 */
[----:B--2---:R-:W-:-:S05]  /*88a0*/  IMAD R6, R21, R20, R6 ;  /* 0x0000001415067224 */ /* 0x004fca00078e0206 */
[----:B------:R-:W-:Y:S02]  /*88b0*/  SEL R20, R6, R13, !P2 ;  /* 0x0000000d06147207 */ /* 0x000fe40005000000 */
[----:B------:R-:W-:Y:S01]  /*88c0*/  SEL R21, R13, R6, !P2 ;  /* 0x000000060d157207 */ /* 0x000fe20005000000 */
[----:B------:R-:W-:-:S07]  /*88d0*/  IMAD.MOV.U32 R13, RZ, RZ, R18 ;  /* 0x000000ffff0d7224 */ /* 0x000fce00078e0012 */
.L_x_204:
[----:B------:R-:W-:-:S13]  /*88e0*/  LOP3.LUT P0, RZ, R4, 0xff, RZ, 0xc0, !PT ;  /* 0x000000ff04ff7812 */ /* 0x000fda000780c0ff */
[----:B------:R-:W-:Y:S05]  /*88f0*/  @P0 BRA `(.L_x_207) ;  /* 0xfffffff000f00947 */ /* 0x000fea000383ffff */
.L_x_187:
[----:B------:R-:W-:-:S13]  /*8900*/  ELECT P0, URZ, PT ;  /* 0x00000000003f782f */ /* 0x000fda0003800000 */
[----:B------:R-:W-:Y:S05]  /*8910*/  @!P0 BRA `(.L_x_15) ;  /* 0x0000001400148947 */ /* 0x000fea0003800000 */
[----:B------:R-:W-:-:S04]  /*8920*/  LOP3.LUT R19, R19, 0x2, RZ, 0xfc, !PT ;  /* 0x0000000213137812 */ /* 0x000fc800078efcff */
[----:B------:R-:W-:-:S13]  /*8930*/  ISETP.NE.AND P1, PT, R19, 0x3, PT ;  /* 0x000000031300780c */ /* 0x000fda0003f25270 */
[----:B------:R-:W-:Y:S05]  /*8940*/  @!P1 BRA `(.L_x_208) ;  /* 0x0000000000049947 */ /* 0x000fea0003800000 */
[----:B------:R-:W-:Y:S01]  /*8950*/  BPT.TRAP 0x1 ;  /* 0x000000040000795c */ /* 0x000fe20000300000 */
.L_x_208:
[----:B------:R-:W-:Y:S01]  /*8960*/  MOV R0, 0x400 ;  /* 0x0000040000007802 */ /* 0x000fe20000000f00 */
[----:B------:R-:W-:Y:S01]  /*8970*/  IMAD.U32 R2, RZ, RZ, UR4 ;  /* 0x00000004ff027e24 */ /* 0x000fe2000f8e00ff */
[----:B------:R-:W-:-:S04]  /*8980*/  MOV R7, UR41 ;  /* 0x0000002900077c02 */ /* 0x000fc80008000f00 */
[----:B------:R-:W-:Y:S02]  /*8990*/  LEA R7, R7, R0, 0x18 ;  /* 0x0000000007077211 */ /* 0x000fe400078ec0ff */
[----:B------:R-:W-:Y:S02]  /*89a0*/  SHF.L.U32 R0, R8, 0x1f, RZ ;  /* 0x0000001f08007819 */ /* 0x000fe400000006ff */
[----:B-1---5:R-:W-:-:S04]  /*89b0*/  LEA R3, R2, R7, 0x3 ;  /* 0x0000000702037211 */ /* 0x022fc800078e18ff */
[----:B------:R-:W1:Y:S02]  /*89c0*/  SYNCS.PHASECHK.TRANS64.TRYWAIT P0, [R3+URZ+0x98], R0 ;  /* 0x00009800030075a7 */ /* 0x000e64000800017f */
[----:B-1----:R-:W-:Y:S05]  /*89d0*/  @!P0 BRA `(.L_x_209) ;  /* 0x0000001400888947 */ /* 0x002fea0003800000 */
.L_x_240:
[----:B------:R-:W-:Y:S05]  /*89e0*/  @!P1 BRA `(.L_x_210) ;  /* 0x0000000000049947 */ /* 0x000fea0003800000 */
[----:B------:R-:W-:Y:S01]  /*89f0*/  BPT.TRAP 0x1 ;  /* 0x000000040000795c */ /* 0x000fe20000300000 */
.L_x_210:
[----:B------:R-:W-:-:S04]  /*8a00*/  UIADD3 UR5, UR4, 0x1, URZ ;  /* 0x0000000104057890 */ /* 0x000fc8000fffe03f */
[----:B------:R-:W-:Y:S02]  /*8a10*/  UISETP.NE.AND UP0, UPT, UR5, 0x3, UPT ;  /* 0x000000030500788c */ /* 0x000fe4000bf05270 */
[----:B------:R-:W-:Y:S02]  /*8a20*/  IMAD.U32 R2, RZ, RZ, UR5 ;  /* 0x00000005ff027e24 */ /* 0x000fe4000f8e00ff */
[----:B------:R-:W-:Y:S02]  /*8a30*/  USEL UR5, URZ, 0x1, UP0 ;  /* 0x000000013f057887 */ /* 0x000fe40008000000 */
[----:B------:R-:W-:-:S04]  /*8a40*/  PLOP3.LUT P0, PT, PT, PT, UP0, 0x80, 0x0 ;  /* 0x000000000000781c */ /* 0x000fc80003f0f008 */
[----:B------:R-:W-:Y:S02]  /*8a50*/  SEL R2, R2, RZ, P0 ;  /* 0x000000ff02027207 */ /* 0x000fe40000000000 */
[----:B-1----:R-:W-:Y:S02]  /*8a60*/  LOP3.LUT R3, R8, UR5, RZ, 0x3c, !PT ;  /* 0x0000000508037c12 */ /* 0x002fe4000f8e3cff */
[----:B--2---:R-:W-:Y:S02]  /*8a70*/  LEA R5, R2, R7, 0x3 ;  /* 0x0000000702057211 */ /* 0x004fe400078e18ff */
[----:B------:R-:W-:-:S04]  /*8a80*/  SHF.L.U32 R0, R3, 0x1f, RZ ;  /* 0x0000001f03007819 */ /* 0x000fc800000006ff */
[----:B------:R-:W1:Y:S02]  /*8a90*/  SYNCS.PHASECHK.TRANS64.TRYWAIT P0, [R5+URZ+0x98], R0 ;  /* 0x00009800050075a7 */ /* 0x000e64000800017f */
[----:B-1----:R-:W-:Y:S05]  /*8aa0*/  @!P0 BRA `(.L_x_211) ;  /* 0x0000001400688947 */ /* 0x002fea0003800000 */
.L_x_241:
[----:B------:R-:W-:Y:S05]  /*8ab0*/  @!P1 BRA `(.L_x_212) ;  /* 0x0000000000049947 */ /* 0x000fea0003800000 */
[----:B------:R-:W-:Y:S01]  /*8ac0*/  BPT.TRAP 0x1 ;  /* 0x000000040000795c */ /* 0x000fe20000300000 */
.L_x_212:
[----:B-1----:R-:W-:-:S05]  /*8ad0*/  VIADD R0, R2, 0x1 ;  /* 0x0000000102007836 */ /* 0x002fca0000000000 */
[----:B------:R-:W-:-:S04]  /*8ae0*/  ISETP.NE.AND P0, PT, R0, 0x3, PT ;  /* 0x000000030000780c */ /* 0x000fc80003f05270 */
[----:B------:R-:W-:Y:S02]  /*8af0*/  SEL R2, RZ, 0x1, P0 ;  /* 0x00000001ff027807 */ /* 0x000fe40000000000 */
[----:B------:R-:W-:Y:S02]  /*8b00*/  SEL R0, R0, RZ, P0 ;  /* 0x000000ff00007207 */ /* 0x000fe40000000000 */
[----:B------:R-:W-:Y:S02]  /*8b10*/  LOP3.LUT R2, R3, R2, RZ, 0x3c, !PT ;  /* 0x0000000203027212 */ /* 0x000fe400078e3cff */
[----:B------:R-:W-:Y:S02]  /*8b20*/  LEA R3, R0, R7, 0x3 ;  /* 0x0000000700037211 */ /* 0x000fe400078e18ff */
[----:B------:R-:W-:-:S07]  /*8b30*/  SHF.L.U32 R0, R2, 0x1f, RZ ;  /* 0x0000001f02007819 */ /* 0x000fce00000006ff */
.L_x_213:
[----:B-1----:R1:W2:Y:S02]  /*8b40*/  SYNCS.PHASECHK.TRANS64.TRYWAIT P0, [R3+URZ+0x98], R0 ;  /* 0x00009800030075a7 */ /* 0x0022a4000800017f */
[----:B--2---:R-:W-:Y:S05]  /*8b50*/  @!P0 NANOSLEEP.SYNCS 0x989680 ;  /* 0x009896800000895d */ /* 0x004fea0003900000 */
[----:B------:R-:W2:Y:S02]  /*8b60*/  @!P0 SYNCS.PHASECHK.TRANS64 P0, [R3+URZ+0x98], R0 ;  /* 0x00009800030085a7 */ /* 0x000ea4000800007f */
[----:B--2---:R-:W-:Y:S05]  /*8b70*/  @P0 BRA `(.L_x_15) ;  /* 0x00000010007c0947 */ /* 0x004fea0003800000 */
[----:B------:R-:W-:Y:S05]  /*8b80*/  BRA `(.L_x_213) ;  /* 0xfffffffc00ec7947 */ /* 0x000fea000383ffff */
.L_x_182:
[----:B------:R-:W-:Y:S01]  /*8b90*/  LOP3.LUT P0, RZ, R8, 0xff, RZ, 0xc0, !PT ;  /* 0x000000ff08ff7812 */ /* 0x000fe2000780c0ff */
[----:B------:R-:W-:Y:S01]  /*8ba0*/  IMAD.MOV.U32 R10, RZ, RZ, 0x1 ;  /* 0x00000001ff0a7424 */ /* 0x000fe200078e00ff */
[----:B------:R-:W-:-:S11]  /*8bb0*/  MOV R9, RZ ;  /* 0x000000ff00097202 */ /* 0x000fd60000000f00 */
[----:B------:R-:W-:Y:S05]  /*8bc0*/  @!P0 BRA `(.L_x_214) ;  /* 0x0000000c00248947 */ /* 0x000fea0003800000 */
[----:B------:R-:W2:Y:S01]  /*8bd0*/  LDC R0, c[0x0][0x28c] ;  /* 0x0000a300ff007b82 */ /* 0x000ea20000000800 */
[----:B------:R-:W-:Y:S01]  /*8be0*/  ULDC UR7, c[0x0][0x900] ;  /* 0x0002400000077ab9 */ /* 0x000fe20000000800 */
[----:B------:R-:W-:Y:S01]  /*8bf0*/  UMOV UR8, 0xffffffff ;  /* 0xffffffff00087882 */ /* 0x000fe20000000000 */
[----:B------:R-:W-:Y:S01]  /*8c00*/  BSSY B0, `(.L_x_214) ;  /* 0x00000c5000007945 */ /* 0x000fe20003800000 */
[----:B-1----:R-:W-:Y:S01]  /*8c10*/  USHF.L.U32 UR4, UR41, 0x5, URZ ;  /* 0x0000000529047899 */ /* 0x002fe2000800063f */
[----:B------:R-:W-:Y:S01]  /*8c20*/  LOP3.LUT R11, R22, 0x2, RZ, 0xfc, !PT ;  /* 0x00000002160b7812 */ /* 0x000fe200078efcff */
[----:B------:R-:W-:Y:S01]  /*8c30*/  USHF.L.U32 UR5, UR41, 0xb, URZ ;  /* 0x0000000b29057899 */ /* 0x000fe2000800063f */
[----:B------:R-:W-:Y:S01]  /*8c40*/  IMAD.MOV.U32 R10, RZ, RZ, 0x1 ;  /* 0x00000001ff0a7424 */ /* 0x000fe200078e00ff */
[----:B------:R-:W-:Y:S01]  /*8c50*/  USHF.L.U32 UR8, UR8, UR7, URZ ;  /* 0x0000000708087299 */ /* 0x000fe2000800063f */
[----:B------:R-:W-:Y:S01]  /*8c60*/  MOV R9, RZ ;  /* 0x000000ff00097202 */ /* 0x000fe20000000f00 */
[----:B------:R-:W-:Y:S01]  /*8c70*/  ULDC UR6, c[0x0][0x8a8] ;  /* 0x00022a0000067ab9 */ /* 0x000fe20000000800 */
[----:B------:R-:W-:Y:S01]  /*8c80*/  UMOV UR9, 0x1 ;  /* 0x0000000100097882 */ /* 0x000fe20000000000 */
[----:B------:R-:W-:-:S02]  /*8c90*/  ULOP3.LUT UR4, UR4, 0x20, URZ, 0xc0, !UPT ;  /* 0x0000002004047892 */ /* 0x000fc4000f8ec03f */
[----:B------:R-:W-:Y:S02]  /*8ca0*/  ULOP3.LUT UR5, UR5, 0x800, URZ, 0xc0, !UPT ;  /* 0x0000080005057892 */ /* 0x000fe4000f8ec03f */
[----:B------:R-:W-:Y:S02]  /*8cb0*/  UIADD3 UR17, UR6, -0x1, URZ ;  /* 0xffffffff06117890 */ /* 0x000fe4000fffe03f */
[----:B------:R-:W-:Y:S02]  /*8cc0*/  USHF.L.U32 UR19, UR9, UR7, URZ ;  /* 0x0000000709137299 */ /* 0x000fe4000800063f */
[----:B------:R-:W-:Y:S01]  /*8cd0*/  ULOP3.LUT UR18, URZ, UR8, URZ, 0x33, !UPT ;  /* 0x000000083f127292 */ /* 0x000fe2000f8e333f */
[----:B------:R-:W-:Y:S01]  /*8ce0*/  ULDC.64 UR22, c[0x0][0x198] ;  /* 0x0000660000167ab9 */ /* 0x000fe20000000a00 */
[----:B--2---:R-:W-:-:S05]  /*8cf0*/  VIADD R0, R0, 0x3f ;  /* 0x0000003f00007836 */ /* 0x004fca0000000000 */
[----:B------:R-:W-:-:S04]  /*8d00*/  SHF.R.S32.HI R3, RZ, 0x1f, R0 ;  /* 0x0000001fff037819 */ /* 0x000fc80000011400 */
[----:B------:R-:W-:Y:S02]  /*8d10*/  LEA.HI R3, R3, R0, RZ, 0x6 ;  /* 0x0000000003037211 */ /* 0x000fe400078f30ff */
[----:B------:R-:W-:Y:S02]  /*8d20*/  MOV R0, 0x1 ;  /* 0x0000000100007802 */ /* 0x000fe40000000f00 */
[--C-:B------:R-:W-:Y:S02]  /*8d30*/  SHF.R.S32.HI R8, RZ, 0x6, R3.reuse ;  /* 0x00000006ff087819 */ /* 0x100fe40000011403 */
[----:B------:R-:W-:-:S03]  /*8d40*/  PRMT R3, R0, 0x7610, R3 ;  /* 0x0000761000037816 */ /* 0x000fc60000000003 */
[----:B------:R-:W-:-:S07]  /*8d50*/  VIADD R0, R8, 0x1 ;  /* 0x0000000108007836 */ /* 0x000fce0000000000 */
.L_x_225:
[----:B------:R-:W-:-:S03]  /*8d60*/  UMOV UR6, 0xffffffff ;  /* 0xffffffff00067882 */ /* 0x000fc60000000000 */
[----:B------:R-:W-:Y:S05]  /*8d70*/  BRA.DIV UR6, `(.L_x_215) ;  /* 0x0000001206c87947 */ /* 0x000fea000b800000 */
[----:B------:R-:W-:-:S13]  /*8d80*/  ELECT P6, URZ, PT ;  /* 0x00000000003f782f */ /* 0x000fda00038c0000 */
.L_x_244:
[----:B------:R-:W1:Y:S01]  /*8d90*/  LDC R4, c[0x0][0x28c] ;  /* 0x0000a300ff047b82 */ /* 0x000e620000000800 */
[----:B------:R-:W-:Y:S01]  /*8da0*/  BSSY B1, `(.L_x_216) ;  /* 0x0000038000017945 */ /* 0x000fe20003800000 */
[----:B-1----:R-:W-:-:S13]  /*8db0*/  ISETP.LT.OR P6, PT, R4, 0x1, !P6 ;  /* 0x000000010400780c */ /* 0x002fda00077c1670 */
[----:B------:R-:W-:Y:S05]  /*8dc0*/  @P6 BRA `(.L_x_217) ;  /* 0x0000000000d46947 */ /* 0x000fea0003800000 */
[----:B------:R-:W-:Y:S01]  /*8dd0*/  LEA R20, R20, UR4, 0x6 ;  /* 0x0000000414147c11 */ /* 0x000fe2000f8e30ff */
[----:B------:R-:W-:Y:S01]  /*8de0*/  IMAD.MOV.U32 R19, RZ, RZ, RZ ;  /* 0x000000ffff137224 */ /* 0x000fe200078e00ff */
[----:B------:R-:W-:Y:S01]  /*8df0*/  SHF.L.U32 R21, R21, 0x7, RZ ;  /* 0x0000000715157819 */ /* 0x000fe200000006ff */
[----:B------:R-:W-:Y:S01]  /*8e00*/  IMAD.MOV.U32 R5, RZ, RZ, R10 ;  /* 0x000000ffff057224 */ /* 0x000fe200078e000a */
[----:B------:R-:W-:Y:S02]  /*8e10*/  MOV R4, R0 ;  /* 0x0000000000047202 */ /* 0x000fe40000000f00 */
[----:B------:R-:W-:-:S07]  /*8e20*/  MOV R6, R9 ;  /* 0x0000000900067202 */ /* 0x000fce0000000f00 */
.L_x_220:
[----:B------:R-:W1:Y:S01]  /*8e30*/  S2R R12, SR_CgaCtaId ;  /* 0x00000000000c7919 */ /* 0x000e620000008800 */
[----:B------:R-:W-:Y:S02]  /*8e40*/  MOV R7, 0x400 ;  /* 0x0000040000077802 */ /* 0x000fe40000000f00 */
[----:B------:R-:W-:Y:S02]  /*8e50*/  LOP3.LUT P1, RZ, R18, 0x7f, RZ, 0xc0, !PT ;  /* 0x0000007f12ff7812 */ /* 0x000fe4000782c0ff */
[----:B-1----:R-:W-:Y:S02]  /*8e60*/  LEA R15, R12, R7, 0x18 ;  /* 0x000000070c0f7211 */ /* 0x002fe400078ec0ff */
[----:B------:R-:W-:-:S09]  /*8e70*/  SHF.L.U32 R7, R5, 0x1f, RZ ;  /* 0x0000001f05077819 */ /* 0x000fd200000006ff */
[----:B------:R-:W1:Y:S01]  /*8e80*/  @!P1 LDC R12, c[0x0][0x500] ;  /* 0x00014000ff0c9b82 */ /* 0x000e620000000800 */
[----:B------:R-:W-:-:S04]  /*8e90*/  IMAD R14, R6, 0x8, R15 ;  /* 0x00000008060e7824 */ /* 0x000fc800078e020f */
[----:B------:R-:W2:Y:S02]  /*8ea0*/  SYNCS.PHASECHK.TRANS64.TRYWAIT P0, [R14+URZ+0x40], R7 ;  /* 0x000040070e0075a7 */ /* 0x000ea4000800017f */
[----:B--2---:R-:W-:Y:S05]  /*8eb0*/  @!P0 BRA `(.L_x_218) ;  /* 0x0000001000988947 */ /* 0x004fea0003800000 */
.L_x_245:
[----:B--2---:R-:W-:Y:S01]  /*8ec0*/  PRMT R7, R11, 0x9910, RZ ;  /* 0x000099100b077816 */ /* 0x004fe200000000ff */
[----:B-1----:R1:W-:Y:S03]  /*8ed0*/  @!P1 SYNCS.ARRIVE.TRANS64 RZ, [R14+URZ], R12 ;  /* 0x0000000c0eff99a7 */ /* 0x0023e6000800003f */
[----:B------:R-:W-:-:S13]  /*8ee0*/  ISETP.NE.AND P0, PT, R7, 0x2, PT ;  /* 0x000000020700780c */ /* 0x000fda0003f05270 */
[----:B-1----:R-:W-:Y:S05]  /*8ef0*/  @P0 BRA `(.L_x_219) ;  /* 0x0000000000040947 */ /* 0x002fea0003800000 */
[----:B------:R-:W-:Y:S01]  /*8f00*/  BPT.TRAP 0x1 ;  /* 0x000000040000795c */ /* 0x000fe20000300000 */
.L_x_219:
[----:B------:R-:W-:Y:S01]  /*8f10*/  LEA R7, R6, UR5, 0xc ;  /* 0x0000000506077c11 */ /* 0x000fe2000f8e60ff */
[----:B------:R-:W-:Y:S01]  /*8f20*/  VIADD R4, R4, 0xffffffff ;  /* 0xffffffff04047836 */ /* 0x000fe20000000000 */
[----:B------:R-:W-:Y:S01]  /*8f30*/  LEA R12, R6, R15, 0xe ;  /* 0x0000000f060c7211 */ /* 0x000fe200078e70ff */
[----:B------:R-:W-:Y:S01]  /*8f40*/  UIADD3 UR6, UP0, UR22, 0xf0, URZ ;  /* 0x000000f016067890 */ /* 0x000fe2000ff1e03f */
[----:B------:R-:W-:Y:S01]  /*8f50*/  R2UR UR9, R14 ;  /* 0x000000000e0972ca */ /* 0x000fe200000e0000 */
[----:B------:R-:W-:Y:S01]  /*8f60*/  IMAD R7, R7, 0x2, R15 ;  /* 0x0000000207077824 */ /* 0x000fe200078e020f */
[----:B------:R-:W-:Y:S01]  /*8f70*/  R2UR UR7, R12 ;  /* 0x000000000c0772ca */ /* 0x000fe200000e0000 */
[----:B------:R-:W-:Y:S01]  /*8f80*/  UIADD3 UR24, UP1, UR22, 0x1f0, URZ ;  /* 0x000001f016187890 */ /* 0x000fe2000ff3e03f */
[----:B------:R-:W-:Y:S01]  /*8f90*/  R2UR UR11, R21 ;  /* 0x00000000150b72ca */ /* 0x000fe200000e0000 */
[----:B------:R-:W-:Y:S01]  /*8fa0*/  UMOV UR14, 0x0 ;  /* 0x00000000000e7882 */ /* 0x000fe20000000000 */
[----:B------:R-:W-:Y:S01]  /*8fb0*/  R2UR UR8, R7 ;  /* 0x00000000070872ca */ /* 0x000fe200000e0000 */
[----:B------:R-:W-:Y:S01]  /*8fc0*/  UIADD3.X UR25, URZ, UR23, URZ, UP1, !UPT ;  /* 0x000000173f197290 */ /* 0x000fe20008ffe43f */
[----:B------:R-:W-:Y:S01]  /*8fd0*/  R2UR UR10, R19 ;  /* 0x00000000130a72ca */ /* 0x000fe200000e0000 */
[----:B------:R-:W-:Y:S01]  /*8fe0*/  UMOV UR15, 0x10000000 ;  /* 0x10000000000f7882 */ /* 0x000fe20000000000 */
[----:B------:R-:W-:Y:S01]  /*8ff0*/  R2UR UR12, R13 ;  /* 0x000000000d0c72ca */ /* 0x000fe200000e0000 */
[----:B------:R-:W-:Y:S01]  /*9000*/  UMOV UR21, 0x30000 ;  /* 0x0003000000157882 */ /* 0x000fe20000000000 */
[----:B------:R-:W-:-:S02]  /*9010*/  R2UR UR20, R20 ;  /* 0x00000000141472ca */ /* 0x000fc400000e0000 */
[----:B------:R-:W-:Y:S01]  /*9020*/  ISETP.GT.AND P1, PT, R4, 0x1, PT ;  /* 0x000000010400780c */ /* 0x000fe20003f24270 */
[----:B------:R-:W-:Y:S01]  /*9030*/  UIADD3 UR13, UR7, 0x6400, URZ ;  /* 0x00006400070d7890 */ /* 0x000fe2000fffe03f */
[----:B------:R-:W-:Y:S01]  /*9040*/  IADD3 R6, R6, 0x1, RZ ;  /* 0x0000000106067810 */ /* 0x000fe20007ffe0ff */
[----:B------:R-:W-:Y:S01]  /*9050*/  UIADD3.X UR7, URZ, UR23, URZ, UP0, !UPT ;  /* 0x000000173f077290 */ /* 0x000fe200087fe43f */
[----:B------:R-:W-:Y:S01]  /*9060*/  IADD3 R19, R19, 0x40, RZ ;  /* 0x0000004013137810 */ /* 0x000fe20007ffe0ff */
[----:B------:R-:W-:Y:S01]  /*9070*/  UIADD3 UR16, UR8, 0x26400, URZ ;  /* 0x0002640008107890 */ /* 0x000fe2000fffe03f */
[----:B------:R-:W-:Y:S02]  /*9080*/  ISETP.NE.AND P0, PT, R6, 0x8, PT ;  /* 0x000000080600780c */ /* 0x000fe40003f05270 */
[----:B------:R-:W-:Y:S02]  /*9090*/  UMOV UR8, UR13 ;  /* 0x0000000d00087c82 */ /* 0x000fe40008000000 */
[----:B------:R-:W-:-:S02]  /*90a0*/  SEL R12, RZ, 0x1, P0 ;  /* 0x00000001ff0c7807 */ /* 0x000fc40000000000 */
[----:B------:R1:W-:Y:S01]  /*90b0*/  UTMALDG.3D [UR8], [UR6], desc[UR14] ;  /* 0x00000e08060075b4 */ /* 0x0003e20008011000 */
[----:B------:R-:W-:Y:S02]  /*90c0*/  SEL R6, R6, RZ, P0 ;  /* 0x000000ff06067207 */ /* 0x000fe40000000000 */
[----:B------:R-:W-:Y:S01]  /*90d0*/  LOP3.LUT R5, R5, R12, RZ, 0x3c, !PT ;  /* 0x0000000c05057212 */ /* 0x000fe200078e3cff */
[----:B-1----:R-:W-:Y:S01]  /*90e0*/  UMOV UR8, UR16 ;  /* 0x0000001000087c82 */ /* 0x002fe20008000000 */
[----:B------:R-:W-:Y:S02]  /*90f0*/  UMOV UR11, UR20 ;  /* 0x00000014000b7c82 */ /* 0x000fe40008000000 */
[----:B------:R1:W-:Y:S02]  /*9100*/  UTMALDG.3D.MULTICAST [UR8], [UR24], UR21, desc[UR14] ;  /* 0x00000e08180073b4 */ /* 0x0003e40008011815 */
[----:B-1----:R-:W-:Y:S05]  /*9110*/  @P1 BRA `(.L_x_220) ;  /* 0xfffffffc00441947 */ /* 0x002fea000383ffff */
.L_x_217:
[----:B------:R-:W-:Y:S05]  /*9120*/  BSYNC B1 ;  /* 0x0000000000017941 */ /* 0x000fea0003800000 */
.L_x_216:
[----:B------:R-:W-:Y:S01]  /*9130*/  LOP3.LUT P1, RZ, R3, 0xff, RZ, 0xc0, !PT ;  /* 0x000000ff03ff7812 */ /* 0x000fe2000782c0ff */
[----:B------:R-:W-:Y:S01]  /*9140*/  IMAD.IADD R9, R8, 0x1, R9 ;  /* 0x0000000108097824 */ /* 0x000fe200078e0209 */
[----:B------:R-:W-:Y:S01]  /*9150*/  IADD3 R16, P2, R16, UR36, RZ ;  /* 0x0000002410107c10 */ /* 0x000fe2000ff5e0ff */
[----:B------:R-:W-:Y:S01]  /*9160*/  ULDC.64 UR6, c[0x0][0x8f8] ;  /* 0x00023e0000067ab9 */ /* 0x000fe20000000a00 */
[----:B------:R-:W-:Y:S01]  /*9170*/  BSSY B1, `(.L_x_221) ;  /* 0x000006b000017945 */ /* 0x000fe20003800000 */
[----:B------:R-:W-:Y:S01]  /*9180*/  MOV R21, 0xffffffff ;  /* 0xffffffff00157802 */ /* 0x000fe20000000f00 */
[----:B------:R-:W-:Y:S01]  /*9190*/  IMAD.MOV.U32 R20, RZ, RZ, -0x1 ;  /* 0xffffffffff147424 */ /* 0x000fe200078e00ff */
[----:B------:R-:W-:Y:S02]  /*91a0*/  SHF.R.U32.HI R3, RZ, 0x3, R9 ;  /* 0x00000003ff037819 */ /* 0x000fe40000011609 */
[----:B------:R-:W-:Y:S02]  /*91b0*/  ISETP.GT.U32.AND P0, PT, R9, 0x7, PT ;  /* 0x000000070900780c */ /* 0x000fe40003f04070 */
[----:B------:R-:W-:-:S02]  /*91c0*/  LOP3.LUT R3, R3, 0x1, RZ, 0xc0, !PT ;  /* 0x0000000103037812 */ /* 0x000fc400078ec0ff */
[----:B------:R-:W1:Y:S01]  /*91d0*/  @P1 S2R R5, SR_CgaCtaId ;  /* 0x0000000000051919 */ /* 0x000e620000008800 */
[----:B------:R-:W-:Y:S02]  /*91e0*/  @P1 MOV R4, 0x400 ;  /* 0x0000040000041802 */ /* 0x000fe40000000f00 */
[----:B------:R-:W-:Y:S02]  /*91f0*/  ISETP.LT.U32.AND P0, PT, R8, 0x8, P0 ;  /* 0x000000080800780c */ /* 0x000fe40000701070 */
[----:B------:R-:W-:Y:S02]  /*9200*/  IADD3.X R17, R17, UR42, RZ, P2, !PT ;  /* 0x0000002a11117c10 */ /* 0x000fe400097fe4ff */
[----:B------:R-:W-:Y:S02]  /*9210*/  ISETP.GE.U32.AND P2, PT, R16, UR6, PT ;  /* 0x0000000610007c0c */ /* 0x000fe4000bf46070 */
[----:B------:R-:W-:Y:S02]  /*9220*/  MOV R13, 0xffffffff ;  /* 0xffffffff000d7802 */ /* 0x000fe40000000f00 */
[----:B------:R-:W-:-:S02]  /*9230*/  LOP3.LUT R9, R9, 0x7, RZ, 0xc0, !PT ;  /* 0x0000000709097812 */ /* 0x000fc400078ec0ff */
[----:B-1----:R-:W-:-:S04]  /*9240*/  @P1 LEA R4, R5, R4, 0x18 ;  /* 0x0000000405041211 */ /* 0x002fc800078ec0ff */
[----:B------:R1:W-:Y:S01]  /*9250*/  @P1 SYNCS.ARRIVE.TRANS64.A1T0 RZ, [R4+URZ+0xb8], RZ ;  /* 0x0000b8ff04ff19a7 */ /* 0x0003e2000810003f */
[----:B------:R-:W-:Y:S02]  /*9260*/  ISETP.NE.U32.AND P1, PT, R3, 0x1, PT ;  /* 0x000000010300780c */ /* 0x000fe40003f25070 */
[----:B------:R-:W-:Y:S02]  /*9270*/  SEL R3, RZ, 0x1, !P0 ;  /* 0x00000001ff037807 */ /* 0x000fe40004000000 */
[----:B------:R-:W-:Y:S02]  /*9280*/  ISETP.GE.U32.AND.EX P0, PT, R17, UR7, PT, P2 ;  /* 0x0000000711007c0c */ /* 0x000fe4000bf06120 */
[----:B------:R-:W-:-:S04]  /*9290*/  ISETP.GT.U32.AND P1, PT, R8, 0x7, !P1 ;  /* 0x000000070800780c */ /* 0x000fc80004f24070 */
[----:B-1----:R-:W-:-:S04]  /*92a0*/  SEL R4, RZ, 0x1, !P1 ;  /* 0x00000001ff047807 */ /* 0x002fc80004800000 */
[--C-:B------:R-:W-:Y:S02]  /*92b0*/  LOP3.LUT R10, R4, R10, R3.reuse, 0x96, !PT ;  /* 0x0000000a040a7212 */ /* 0x100fe400078e9603 */
[----:B------:R-:W-:Y:S02]  /*92c0*/  PRMT R4, RZ, 0x7610, R4 ;  /* 0x00007610ff047816 */ /* 0x000fe40000000004 */
[----:B------:R-:W-:Y:S01]  /*92d0*/  PRMT R3, RZ, 0x7610, R3 ;  /* 0x00007610ff037816 */ /* 0x000fe20000000003 */
[----:B------:R-:W-:Y:S06]  /*92e0*/  @P0 BRA `(.L_x_222) ;  /* 0x00000004004c0947 */ /* 0x000fec0003800000 */
[----:B------:R-:W1:Y:S01]  /*92f0*/  S2R R14, SR_CTAID.X ;  /* 0x00000000000e7919 */ /* 0x000e620000002500 */
[----:B------:R-:W-:Y:S01]  /*9300*/  ULDC.64 UR6, c[0x0][0x8d0] ;  /* 0x0002340000067ab9 */ /* 0x000fe20000000a00 */
[----:B------:R-:W2:Y:S01]  /*9310*/  LDC R15, c[0x0][0x144] ;  /* 0x00005100ff0f7b82 */ /* 0x000ea20000000800 */
[----:B------:R-:W-:Y:S01]  /*9320*/  ISETP.NE.U32.AND P0, PT, RZ, UR6, PT ;  /* 0x00000006ff007c0c */ /* 0x000fe2000bf05070 */
[----:B------:R-:W3:Y:S01]  /*9330*/  S2R R12, SR_CTAID.Y ;  /* 0x00000000000c7919 */ /* 0x000ee20000002600 */
[----:B------:R-:W-:Y:S01]  /*9340*/  ULDC UR8, c[0x0][0x150] ;  /* 0x0000540000087ab9 */ /* 0x000fe20000000800 */
[----:B------:R-:W-:Y:S01]  /*9350*/  ULDC UR9, c[0x0][0x8d8] ;  /* 0x0002360000097ab9 */ /* 0x000fe20000000800 */
[----:B------:R-:W-:Y:S01]  /*9360*/  ISETP.NE.AND.EX P0, PT, RZ, UR7, PT, P0 ;  /* 0x00000007ff007c0c */ /* 0x000fe2000bf05300 */
[----:B------:R-:W-:Y:S01]  /*9370*/  IMAD.MOV.U32 R4, RZ, RZ, R16 ;  /* 0x000000ffff047224 */ /* 0x000fe200078e0010 */
[----:B-1----:R-:W-:-:S05]  /*9380*/  I2FP.F32.U32 R5, R14 ;  /* 0x0000000e00057245 */ /* 0x002fca0000201000 */
[----:B------:R-:W-:Y:S01]  /*9390*/  FMUL R19, R5, UR8 ;  /* 0x0000000805137c20 */ /* 0x000fe20008400000 */
[----:B------:R-:W-:-:S05]  /*93a0*/  MOV R5, R17 ;  /* 0x0000001100057202 */ /* 0x000fca0000000f00 */
[----:B---3--:R-:W-:Y:S05]  /*93b0*/  @!P0 BRA `(.L_x_223) ;  /* 0x0000000000288947 */ /* 0x008fea0003800000 */
[----:B------:R-:W-:Y:S02]  /*93c0*/  ULDC UR8, c[0x0][0x8dc] ;  /* 0x0002370000087ab9 */ /* 0x000fe40000000800 */
[----:B------:R-:W-:-:S05]  /*93d0*/  IADD3 R5, P0, R16, UR8, RZ ;  /* 0x0000000810057c10 */ /* 0x000fca000ff1e0ff */
[----:B------:R-:W-:-:S04]  /*93e0*/  IMAD.X R13, RZ, RZ, R17, P0 ;  /* 0x000000ffff0d7224 */ /* 0x000fc800000e0611 */
[----:B------:R-:W-:-:S04]  /*93f0*/  IMAD.WIDE.U32 R6, R13, UR6, RZ ;  /* 0x000000060d067c25 */ /* 0x000fc8000f8e00ff */
[----:B------:R-:W-:-:S04]  /*9400*/  IMAD.WIDE.U32 R6, P0, R5, UR7, R6 ;  /* 0x0000000705067c25 */ /* 0x000fc8000f800006 */
[----:B------:R-:W-:-:S04]  /*9410*/  IMAD.WIDE.U32 R4, R5, UR6, RZ ;  /* 0x0000000605047c25 */ /* 0x000fc8000f8e00ff */
[----:B------:R-:W-:Y:S01]  /*9420*/  IMAD.MOV.U32 R4, RZ, RZ, R7 ;  /* 0x000000ffff047224 */ /* 0x000fe200078e0007 */
[----:B------:R-:W-:Y:S02]  /*9430*/  IADD3 RZ, P1, R5, R6, RZ ;  /* 0x0000000605ff7210 */ /* 0x000fe40007f3e0ff */
[----:B------:R-:W-:-:S03]  /*9440*/  IADD3.X R5, RZ, RZ, RZ, P0, !PT ;  /* 0x000000ffff057210 */ /* 0x000fc600007fe4ff */
[----:B------:R-:W-:-:S08]  /*9450*/  IMAD.WIDE.U32.X R4, R13, UR7, R4, P1 ;  /* 0x000000070d047c25 */ /* 0x000fd000088e0404 */
.L_x_223:
[--C-:B------:R-:W-:Y:S01]  /*9460*/  SHF.R.U64 R13, R4, UR9, R5.reuse ;  /* 0x00000009040d7c19 */ /* 0x100fe20008001205 */
[----:B------:R-:W1:Y:S01]  /*9470*/  F2I.U32.TRUNC.NTZ R19, R19 ;  /* 0x0000001300137305 */ /* 0x000e62000020f000 */
[----:B------:R-:W-:Y:S01]  /*9480*/  SHF.R.U32.HI R4, RZ, UR9, R5 ;  /* 0x00000009ff047c19 */ /* 0x000fe20008011605 */
[----:B------:R-:W-:Y:S01]  /*9490*/  ULDC.64 UR6, c[0x0][0x8c8] ;  /* 0x0002320000067ab9 */ /* 0x000fe20000000a00 */
[----:B------:R-:W-:Y:S01]  /*94a0*/  IADD3 R7, P0, RZ, -R13, RZ ;  /* 0x8000000dff077210 */ /* 0x000fe20007f1e0ff */
[----:B------:R-:W-:Y:S01]  /*94b0*/  ULDC.64 UR8, c[0x0][0x8e8] ;  /* 0x00023a0000087ab9 */ /* 0x000fe20000000a00 */
[----:B------:R-:W3:Y:S02]  /*94c0*/  LDC R21, c[0x0][0x148] ;  /* 0x00005200ff157b82 */ /* 0x000ee40000000800 */
[----:B------:R-:W-:Y:S02]  /*94d0*/  IADD3.X R4, RZ, ~R4, RZ, P0, !PT ;  /* 0x80000004ff047210 */ /* 0x000fe400007fe4ff */
[----:B------:R-:W-:-:S03]  /*94e0*/  ISETP.NE.U32.AND P0, PT, RZ, UR8, PT ;  /* 0x00000008ff007c0c */ /* 0x000fc6000bf05070 */
[----:B------:R-:W-:Y:S01]  /*94f0*/  IMAD R6, R4, UR6, RZ ;  /* 0x0000000604067c24 */ /* 0x000fe2000f8e02ff */
[----:B------:R-:W-:Y:S01]  /*9500*/  ISETP.NE.AND.EX P0, PT, RZ, UR9, PT, P0 ;  /* 0x00000009ff007c0c */ /* 0x000fe2000bf05300 */
[----:B------:R-:W-:Y:S01]  /*9510*/  IMAD.WIDE.U32 R4, R7, UR6, R16 ;  /* 0x0000000607047c25 */ /* 0x000fe2000f8e0010 */
[----:B------:R-:W-:-:S03]  /*9520*/  ULDC UR6, c[0x0][0x8c0] ;  /* 0x0002300000067ab9 */ /* 0x000fc60000000800 */
[----:B------:R-:W-:Y:S01]  /*9530*/  IMAD R7, R7, UR7, R6 ;  /* 0x0000000707077c24 */ /* 0x000fe2000f8e0206 */
[----:B------:R-:W-:Y:S01]  /*9540*/  ULDC UR7, c[0x0][0x154] ;  /* 0x0000550000077ab9 */ /* 0x000fe20000000800 */
[----:B-1----:R-:W-:-:S03]  /*9550*/  IMAD.MOV R6, RZ, RZ, -R19 ;  /* 0x000000ffff067224 */ /* 0x002fc600078e0a13 */
[----:B------:R-:W-:Y:S01]  /*9560*/  IADD3 R5, R5, R7, RZ ;  /* 0x0000000705057210 */ /* 0x000fe20007ffe0ff */
[----:B--2---:R-:W-:Y:S01]  /*9570*/  IMAD R14, R15, R6, R14 ;  /* 0x000000060f0e7224 */ /* 0x004fe200078e020e */
[----:B------:R-:W-:Y:S02]  /*9580*/  I2FP.F32.U32 R6, R12 ;  /* 0x0000000c00067245 */ /* 0x000fe40000201000 */
[--C-:B------:R-:W-:Y:S02]  /*9590*/  SHF.R.U64 R15, R4, UR6, R5.reuse ;  /* 0x00000006040f7c19 */ /* 0x100fe40008001205 */
[----:B------:R-:W-:Y:S01]  /*95a0*/  SHF.R.U32.HI R4, RZ, UR6, R5 ;  /* 0x00000006ff047c19 */ /* 0x000fe20008011605 */
[----:B------:R-:W-:Y:S01]  /*95b0*/  FMUL R6, R6, UR7 ;  /* 0x0000000706067c20 */ /* 0x000fe20008400000 */
[----:B------:R-:W-:Y:S02]  /*95c0*/  ULDC UR6, c[0x0][0x8b0] ;  /* 0x00022c0000067ab9 */ /* 0x000fe40000000800 */
[--C-:B------:R-:W-:Y:S01]  /*95d0*/  SHF.R.U64 R20, R15, UR6, R4.reuse ;  /* 0x000000060f147c19 */ /* 0x100fe20008001204 */
[----:B------:R1:W2:Y:S01]  /*95e0*/  F2I.U32.TRUNC.NTZ R24, R6 ;  /* 0x0000000600187305 */ /* 0x0002a2000020f000 */
[----:B------:R-:W-:Y:S01]  /*95f0*/  SHF.R.U32.HI R5, RZ, UR6, R4 ;  /* 0x00000006ff057c19 */ /* 0x000fe20008011604 */
[----:B------:R-:W-:-:S03]  /*9600*/  ULDC UR6, c[0x0][0x900] ;  /* 0x0002400000067ab9 */ /* 0x000fc60000000800 */
[--C-:B------:R-:W-:Y:S02]  /*9610*/  SHF.R.U64 R19, R20, UR6, R5.reuse ;  /* 0x0000000614137c19 */ /* 0x100fe40008001205 */
[----:B------:R-:W-:-:S03]  /*9620*/  SHF.R.U32.HI R23, RZ, UR6, R5 ;  /* 0x00000006ff177c19 */ /* 0x000fc60008011605 */
[----:B------:R-:W-:Y:S01]  /*9630*/  IMAD.MOV.U32 R4, RZ, RZ, R19 ;  /* 0x000000ffff047224 */ /* 0x000fe200078e0013 */
[----:B------:R-:W-:Y:S01]  /*9640*/  MOV R5, R23 ;  /* 0x0000001700057202 */ /* 0x000fe20000000f00 */
[----:B-1----:R-:W-:Y:S06]  /*9650*/  @!P0 BRA `(.L_x_224) ;  /* 0x0000000000288947 */ /* 0x002fec0003800000 */
        /* <DEDUP_REMOVED lines=10> */
.L_x_224:
[----:B------:R-:W-:Y:S01]  /*9700*/  ISETP.NE.AND P0, PT, R2, 0x1, PT ;  /* 0x000000010200780c */ /* 0x000fe20003f05270 */
[----:B------:R-:W-:Y:S01]  /*9710*/  ULDC UR6, c[0x0][0x8f0] ;  /* 0x00023c0000067ab9 */ /* 0x000fe20000000800 */
[----:B--2---:R-:W-:Y:S01]  /*9720*/  IADD3 R24, -R24, RZ, RZ ;  /* 0x000000ff18187210 */ /* 0x004fe20007ffe1ff */
[----:B------:R-:W-:Y:S01]  /*9730*/  ULDC UR7, c[0x0][0x8b8] ;  /* 0x00022e0000077ab9 */ /* 0x000fe20000000800 */
[----:B------:R-:W-:Y:S01]  /*9740*/  SHF.R.U64 R5, R4, UR6, R5 ;  /* 0x0000000604057c19 */ /* 0x000fe20008001205 */
[----:B------:R-:W-:Y:S01]  /*9750*/  ULDC UR6, c[0x0][0x8e0] ;  /* 0x0002380000067ab9 */ /* 0x000fe20000000800 */
[----:B------:R-:W-:Y:S02]  /*9760*/  LOP3.LUT R20, R20, UR18, RZ, 0xc0, !PT ;  /* 0x0000001214147c12 */ /* 0x000fe4000f8ec0ff */
[----:B------:R-:W-:Y:S01]  /*9770*/  LOP3.LUT R6, R15, UR17, RZ, 0xc0, !PT ;  /* 0x000000110f067c12 */ /* 0x000fe2000f8ec0ff */
[----:B------:R-:W-:Y:S02]  /*9780*/  IMAD.MOV R4, RZ, RZ, -R5 ;  /* 0x000000ffff047224 */ /* 0x000fe400078e0a05 */
[----:B------:R-:W-:-:S02]  /*9790*/  IMAD R5, R5, UR19, R20 ;  /* 0x0000001305057c24 */ /* 0x000fc4000f8e0214 */
[----:B---3--:R-:W-:Y:S02]  /*97a0*/  @P0 IMAD R14, R21, R24, R12 ;  /* 0x00000018150e0224 */ /* 0x008fe400078e020c */
[----:B------:R-:W-:Y:S01]  /*97b0*/  IMAD R19, R4, UR6, R19 ;  /* 0x0000000604137c24 */ /* 0x000fe2000f8e0213 */
[----:B------:R-:W-:Y:S01]  /*97c0*/  ULDC UR6, c[0x0][0x8a8] ;  /* 0x00022a0000067ab9 */ /* 0x000fe20000000800 */
[----:B------:R-:W-:Y:S01]  /*97d0*/  IMAD R14, R5, UR7, R14 ;  /* 0x00000007050e7c24 */ /* 0x000fe2000f8e020e */
[----:B------:R-:W-:Y:S01]  /*97e0*/  MOV R4, 0x1 ;  /* 0x0000000100047802 */ /* 0x000fe20000000f00 */
[----:B------:R-:W-:-:S05]  /*97f0*/  IMAD R19, R19, UR6, R6 ;  /* 0x0000000613137c24 */ /* 0x000fca000f8e0206 */
[----:B------:R-:W-:Y:S02]  /*9800*/  SEL R20, R19, R14, !P0 ;  /* 0x0000000e13147207 */ /* 0x000fe40004000000 */
[----:B------:R-:W-:-:S07]  /*9810*/  SEL R21, R14, R19, !P0 ;  /* 0x000000130e157207 */ /* 0x000fce0004000000 */
.L_x_222:
[----:B------:R-:W-:Y:S05]  /*9820*/  BSYNC B1 ;  /* 0x0000000000017941 */ /* 0x000fea0003800000 */
.L_x_221:
[----:B------:R-:W-:-:S13]  /*9830*/  LOP3.LUT P0, RZ, R4, 0xff, RZ, 0xc0, !PT ;  /* 0x000000ff04ff7812 */ /* 0x000fda000780c0ff */
[----:B------:R-:W-:Y:S05]  /*9840*/  @P0 BRA `(.L_x_225) ;  /* 0xfffffff400440947 */ /* 0x000fea000383ffff */
[----:B------:R-:W-:Y:S05]  /*9850*/  BSYNC B0 ;  /* 0x0000000000007941 */ /* 0x000fea0003800000 */
.L_x_214:
[----:B------:R-:W-:-:S03]  /*9860*/  UMOV UR6, 0xffffffff ;  /* 0xffffffff00067882 */ /* 0x000fc60000000000 */
[----:B------:R-:W-:Y:S05]  /*9870*/  BRA.DIV UR6, `(.L_x_226) ;  /* 0x0000000a063c7947 */ /* 0x000fea000b800000 */
[----:B------:R-:W-:-:S13]  /*9880*/  ELECT P6, URZ, PT ;  /* 0x00000000003f782f */ /* 0x000fda00038c0000 */
.L_x_248:
[----:B------:R-:W-:Y:S05]  /*9890*/  @!P6 BRA `(.L_x_15) ;  /* 0x000000040034e947 */ /* 0x000fea0003800000 */
[----:B------:R-:W-:-:S04]  /*98a0*/  LOP3.LUT R22, R22, 0x2, RZ, 0xfc, !PT ;  /* 0x0000000216167812 */ /* 0x000fc800078efcff */
[----:B------:R-:W-:-:S13]  /*98b0*/  ISETP.NE.AND P0, PT, R22, 0x3, PT ;  /* 0x000000031600780c */ /* 0x000fda0003f05270 */
[----:B------:R-:W-:Y:S05]  /*98c0*/  @!P0 BRA `(.L_x_227) ;  /* 0x0000000000048947 */ /* 0x000fea0003800000 */
[----:B-1----:R-:W-:Y:S01]  /*98d0*/  BPT.TRAP 0x1 ;  /* 0x000000040000795c */ /* 0x002fe20000300000 */
.L_x_227:
[----:B------:R-:W2:Y:S01]  /*98e0*/  S2R R3, SR_CgaCtaId ;  /* 0x0000000000037919 */ /* 0x000ea20000008800 */
[----:B------:R-:W-:Y:S02]  /*98f0*/  MOV R0, 0x400 ;  /* 0x0000040000007802 */ /* 0x000fe40000000f00 */
[----:B------:R-:W-:Y:S02]  /*9900*/  SHF.L.U32 R2, R10, 0x1f, RZ ;  /* 0x0000001f0a027819 */ /* 0x000fe400000006ff */
[----:B--2---:R-:W-:-:S05]  /*9910*/  LEA R0, R3, R0, 0x18 ;  /* 0x0000000003007211 */ /* 0x004fca00078ec0ff */
[----:B------:R-:W-:-:S05]  /*9920*/  VIADD R0, R0, 0x40 ;  /* 0x0000004000007836 */ /* 0x000fca0000000000 */
[C---:B------:R-:W-:Y:S01]  /*9930*/  LEA R5, R9.reuse, R0, 0x3 ;  /* 0x0000000009057211 */ /* 0x040fe200078e18ff */
[----:B------:R-:W-:-:S03]  /*9940*/  VIADD R9, R9, 0x1 ;  /* 0x0000000109097836 */ /* 0x000fc60000000000 */
[----:B------:R-:W2:Y:S02]  /*9950*/  SYNCS.PHASECHK.TRANS64.TRYWAIT P0, [R5+URZ], R2 ;  /* 0x00000002050075a7 */ /* 0x000ea4000800017f */
[----:B------:R-:W-:-:S04]  /*9960*/  ISETP.NE.AND P1, PT, R9, 0x8, PT ;  /* 0x000000080900780c */ /* 0x000fc80003f25270 */
[----:B------:R-:W-:Y:S02]  /*9970*/  SEL R3, RZ, 0x1, P1 ;  /* 0x00000001ff037807 */ /* 0x000fe40000800000 */
[----:B------:R-:W-:Y:S02]  /*9980*/  SEL R9, R9, RZ, P1 ;  /* 0x000000ff09097207 */ /* 0x000fe40000800000 */
[----:B------:R-:W-:Y:S02]  /*9990*/  LOP3.LUT R10, R10, R3, RZ, 0x3c, !PT ;  /* 0x000000030a0a7212 */ /* 0x000fe400078e3cff */
[----:B------:R-:W-:Y:S02]  /*99a0*/  LEA R7, R9, R0, 0x3 ;  /* 0x0000000009077211 */ /* 0x000fe400078e18ff */
[----:B------:R-:W-:Y:S01]  /*99b0*/  SHF.L.U32 R4, R10, 0x1f, RZ ;  /* 0x0000001f0a047819 */ /* 0x000fe200000006ff */
[----:B--2---:R-:W-:Y:S06]  /*99c0*/  @!P0 BRA `(.L_x_228) ;  /* 0x0000000800088947 */ /* 0x004fec0003800000 */
.L_x_249:
[----:B------:R-:W3:Y:S01]  /*99d0*/  SYNCS.PHASECHK.TRANS64.TRYWAIT P0, [R7+URZ], R4 ;  /* 0x00000004070075a7 */ /* 0x000ee2000800017f */
[----:B--2---:R-:W-:-:S05]  /*99e0*/  VIADD R2, R9, 0x1 ;  /* 0x0000000109027836 */ /* 0x004fca0000000000 */
[----:B------:R-:W-:-:S04]  /*99f0*/  ISETP.NE.AND P1, PT, R2, 0x8, PT ;  /* 0x000000080200780c */ /* 0x000fc80003f25270 */
[----:B------:R-:W-:Y:S02]  /*9a00*/  SEL R3, RZ, 0x1, P1 ;  /* 0x00000001ff037807 */ /* 0x000fe40000800000 */
[----:B------:R-:W-:Y:S02]  /*9a10*/  SEL R9, R2, RZ, P1 ;  /* 0x000000ff02097207 */ /* 0x000fe40000800000 */
[----:B------:R-:W-:Y:S02]  /*9a20*/  LOP3.LUT R10, R10, R3, RZ, 0x3c, !PT ;  /* 0x000000030a0a7212 */ /* 0x000fe400078e3cff */
[----:B------:R-:W-:Y:S02]  /*9a30*/  LEA R6, R9, R0, 0x3 ;  /* 0x0000000009067211 */ /* 0x000fe400078e18ff */
[----:B------:R-:W-:Y:S01]  /*9a40*/  SHF.L.U32 R5, R10, 0x1f, RZ ;  /* 0x0000001f0a057819 */ /* 0x000fe200000006ff */
[----:B---3--:R-:W-:Y:S06]  /*9a50*/  @!P0 BRA `(.L_x_229) ;  /* 0x0000000400f88947 */ /* 0x008fec0003800000 */
.L_x_250:
[----:B------:R-:W3:Y:S01]  /*9a60*/  SYNCS.PHASECHK.TRANS64.TRYWAIT P0, [R6+URZ], R5 ;  /* 0x00000005060075a7 */ /* 0x000ee2000800017f */
[----:B------:R-:W-:-:S05]  /*9a70*/  VIADD R2, R9, 0x1 ;  /* 0x0000000109027836 */ /* 0x000fca0000000000 */
[----:B------:R-:W-:-:S04]  /*9a80*/  ISETP.NE.AND P1, PT, R2, 0x8, PT ;  /* 0x000000080200780c */ /* 0x000fc80003f25270 */
[----:B------:R-:W-:Y:S02]  /*9a90*/  SEL R3, RZ, 0x1, P1 ;  /* 0x00000001ff037807 */ /* 0x000fe40000800000 */
[----:B--2---:R-:W-:Y:S02]  /*9aa0*/  SEL R7, R2, RZ, P1 ;  /* 0x000000ff02077207 */ /* 0x004fe40000800000 */
[----:B------:R-:W-:Y:S02]  /*9ab0*/  LOP3.LUT R10, R10, R3, RZ, 0x3c, !PT ;  /* 0x000000030a0a7212 */ /* 0x000fe400078e3cff */
[----:B------:R-:W-:Y:S02]  /*9ac0*/  LEA R9, R7, R0, 0x3 ;  /* 0x0000000007097211 */ /* 0x000fe400078e18ff */
[----:B------:R-:W-:Y:S01]  /*9ad0*/  SHF.L.U32 R4, R10, 0x1f, RZ ;  /* 0x0000001f0a047819 */ /* 0x000fe200000006ff */
[----:B---3--:R-:W-:Y:S06]  /*9ae0*/  @!P0 BRA `(.L_x_230) ;  /* 0x0000000400e88947 */ /* 0x008fec0003800000 */
.L_x_251:
[----:B------:R-:W3:Y:S01]  /*9af0*/  SYNCS.PHASECHK.TRANS64.TRYWAIT P0, [R9+URZ], R4 ;  /* 0x00000004090075a7 */ /* 0x000ee2000800017f */
[----:B------:R-:W-:-:S05]  /*9b00*/  VIADD R2, R7, 0x1 ;  /* 0x0000000107027836 */ /* 0x000fca0000000000 */
[----:B------:R-:W-:-:S04]  /*9b10*/  ISETP.NE.AND P1, PT, R2, 0x8, PT ;  /* 0x000000080200780c */ /* 0x000fc80003f25270 */
[----:B------:R-:W-:Y:S02]  /*9b20*/  SEL R3, RZ, 0x1, P1 ;  /* 0x00000001ff037807 */ /* 0x000fe40000800000 */
[----:B------:R-:W-:Y:S02]  /*9b30*/  SEL R7, R2, RZ, P1 ;  /* 0x000000ff02077207 */ /* 0x000fe40000800000 */
[----:B------:R-:W-:Y:S02]  /*9b40*/  LOP3.LUT R10, R10, R3, RZ, 0x3c, !PT ;  /* 0x000000030a0a7212 */ /* 0x000fe400078e3cff */
[----:B--2---:R-:W-:Y:S02]  /*9b50*/  LEA R6, R7, R0, 0x3 ;  /* 0x0000000007067211 */ /* 0x004fe400078e18ff */
[----:B------:R-:W-:Y:S01]  /*9b60*/  SHF.L.U32 R5, R10, 0x1f, RZ ;  /* 0x0000001f0a057819 */ /* 0x000fe200000006ff */
[----:B---3--:R-:W-:Y:S06]  /*9b70*/  @!P0 BRA `(.L_x_231) ;  /* 0x0000000400d88947 */ /* 0x008fec0003800000 */
.L_x_252:
        /* <DEDUP_REMOVED lines=9> */
.L_x_253:
        /* <DEDUP_REMOVED lines=9> */
.L_x_254:
[----:B------:R-:W3:Y:S01]  /*9ca0*/  SYNCS.PHASECHK.TRANS64.TRYWAIT P0, [R6+URZ], R5 ;  /* 0x00000005060075a7 */ /* 0x000ee2000800017f */
[----:B------:R-:W-:-:S05]  /*9cb0*/  VIADD R2, R7, 0x1 ;  /* 0x0000000107027836 */ /* 0x000fca0000000000 */
[----:B------:R-:W-:-:S04]  /*9cc0*/  ISETP.NE.AND P1, PT, R2, 0x8, PT ;  /* 0x000000080200780c */ /* 0x000fc80003f25270 */
[----:B--2---:R-:W-:Y:S02]  /*9cd0*/  SEL R4, RZ, 0x1, P1 ;  /* 0x00000001ff047807 */ /* 0x004fe40000800000 */
[----:B------:R-:W-:Y:S02]  /*9ce0*/  SEL R3, R2, RZ, P1 ;  /* 0x000000ff02037207 */ /* 0x000fe40000800000 */
[----:B------:R-:W-:Y:S01]  /*9cf0*/  LOP3.LUT R4, R11, R4, RZ, 0x3c, !PT ;  /* 0x000000040b047212 */ /* 0x000fe200078e3cff */
[----:B---3--:R-:W-:Y:S06]  /*9d00*/  @!P0 BRA `(.L_x_234) ;  /* 0x0000000400b08947 */ /* 0x008fec0003800000 */
.L_x_255:
[----:B------:R-:W-:Y:S02]  /*9d10*/  LEA R3, R3, R0, 0x3 ;  /* 0x0000000003037211 */ /* 0x000fe400078e18ff */
[----:B------:R-:W-:-:S07]  /*9d20*/  SHF.L.U32 R0, R4, 0x1f, RZ ;  /* 0x0000001f04007819 */ /* 0x000fce00000006ff */
.L_x_235:
[----:B---3--:R3:W4:Y:S02]  /*9d30*/  SYNCS.PHASECHK.TRANS64.TRYWAIT P0, [R3+URZ], R0 ;  /* 0x00000000030075a7 */ /* 0x008724000800017f */
[----:B----4-:R-:W-:Y:S05]  /*9d40*/  @!P0 NANOSLEEP.SYNCS 0x989680 ;  /* 0x009896800000895d */ /* 0x010fea0003900000 */
[----:B------:R-:W4:Y:S02]  /*9d50*/  @!P0 SYNCS.PHASECHK.TRANS64 P0, [R3+URZ], R0 ;  /* 0x00000000030085a7 */ /* 0x000f24000800007f */
[----:B----4-:R-:W-:Y:S05]  /*9d60*/  @!P0 BRA `(.L_x_235) ;  /* 0xfffffffc00f08947 */ /* 0x010fea000383ffff */
.L_x_15:
[----:B-1----:R-:W-:Y:S05]  /*9d70*/  BSYNC B6 ;  /* 0x0000000000067941 */ /* 0x002fea0003800000 */
.L_x_13:
[----:B------:R-:W-:Y:S05]  /*9d80*/  EXIT ;  /* 0x000000000000794d */ /* 0x000fea0003800000 */
.L_x_28:
[----:B----4-:R4:W1:Y:S02]  /*9d90*/  SYNCS.PHASECHK.TRANS64.TRYWAIT P1, [R3+URZ], R0 ;  /* 0x00000000030075a7 */ /* 0x010864000802017f */
[----:B-1----:R-:W-:Y:S05]  /*9da0*/  @!P1 NANOSLEEP.SYNCS 0x989680 ;  /* 0x009896800000995d */ /* 0x002fea0003900000 */
[----:B------:R-:W1:Y:S02]  /*9db0*/  @!P1 SYNCS.PHASECHK.TRANS64 P1, [R3+URZ], R0 ;  /* 0x00000000030095a7 */ /* 0x000e64000802007f */
[----:B-1----:R-:W-:Y:S05]  /*9dc0*/  @!P1 BRA `(.L_x_28) ;  /* 0xfffffffc00f09947 */ /* 0x002fea000383ffff */
[----:B------:R-:W-:Y:S05]  /*9dd0*/  BRA `(.L_x_27) ;  /* 0xffffff7c001c7947 */ /* 0x000fea000383ffff */
.L_x_33:
[----:B--2---:R-:W-:-:S04]  /*9de0*/  IMAD.U32 R5, RZ, RZ, UR4 ;  /* 0x00000004ff057e24 */ /* 0x004fc8000f8e00ff */
[----:B------:R2:W4:Y:S03]  /*9df0*/  SYNCS.PHASECHK.TRANS64.TRYWAIT P1, [R5+URZ], R4 ;  /* 0x00000004050075a7 */ /* 0x000526000802017f */
[----:B----4-:R-:W-:Y:S05]  /*9e00*/  @!P1 NANOSLEEP.SYNCS 0x989680 ;  /* 0x009896800000995d */ /* 0x010fea0003900000 */
[----:B------:R-:W4:Y:S02]  /*9e10*/  @!P1 SYNCS.PHASECHK.TRANS64 P1, [R5+URZ], R4 ;  /* 0x00000004050095a7 */ /* 0x000f24000802007f */
[----:B----4-:R-:W-:Y:S05]  /*9e20*/  @!P1 BRA `(.L_x_33) ;  /* 0xfffffffc00ec9947 */ /* 0x010fea000383ffff */
[----:B------:R-:W-:Y:S05]  /*9e30*/  BRA `(.L_x_32) ;  /* 0xffffff7c00f07947 */ /* 0x000fea000383ffff */
.L_x_54:
[----:B--2---:R2:W4:Y:S02]  /*9e40*/  SYNCS.PHASECHK.TRANS64.TRYWAIT P2, [R3+URZ+0x80], R0 ;  /* 0x00008000030075a7 */ /* 0x004524000804017f */
[----:B----4-:R-:W-:Y:S05]  /*9e50*/  @!P2 NANOSLEEP.SYNCS 0x989680 ;  /* 0x009896800000a95d */ /* 0x010fea0003900000 */
[----:B------:R-:W4:Y:S02]  /*9e60*/  @!P2 SYNCS.PHASECHK.TRANS64 P2, [R3+URZ+0x80], R0 ;  /* 0x000080000300a5a7 */ /* 0x000f24000804007f */
[----:B----4-:R-:W-:Y:S05]  /*9e70*/  @!P2 BRA `(.L_x_54) ;  /* 0xfffffffc00f0a947 */ /* 0x010fea000383ffff */
[----:B------:R-:W-:Y:S05]  /*9e80*/  BRA `(.L_x_236) ;  /* 0xffffff8800cc7947 */ /* 0x000fea000383ffff */
.L_x_116:
[----:B-1----:R1:W2:Y:S02]  /*9e90*/  SYNCS.PHASECHK.TRANS64.TRYWAIT P2, [R21+URZ+0x80], R12 ;  /* 0x0000800c150075a7 */ /* 0x0022a4000804017f */
[----:B--2---:R-:W-:Y:S05]  /*9ea0*/  @!P2 NANOSLEEP.SYNCS 0x989680 ;  /* 0x009896800000a95d */ /* 0x004fea0003900000 */
[----:B------:R-:W2:Y:S02]  /*9eb0*/  @!P2 SYNCS.PHASECHK.TRANS64 P2, [R21+URZ+0x80], R12 ;  /* 0x0000800c1500a5a7 */ /* 0x000ea4000804007f */
[----:B--2---:R-:W-:Y:S05]  /*9ec0*/  @!P2 BRA `(.L_x_116) ;  /* 0xfffffffc00f0a947 */ /* 0x004fea000383ffff */
[----:B------:R-:W-:Y:S05]  /*9ed0*/  BRA `(.L_x_237) ;  /* 0xffffffac008c7947 */ /* 0x000fea000383ffff */
.L_x_184:
[----:B-1----:R-:W-:-:S04]  /*9ee0*/  MOV R3, UR4 ;  /* 0x0000000400037c02 */ /* 0x002fc80008000f00 */
[----:B------:R1:W2:Y:S03]  /*9ef0*/  SYNCS.PHASECHK.TRANS64.TRYWAIT P0, [R3+URZ+0xb8], R0 ;  /* 0x0000b800030075a7 */ /* 0x0002a6000800017f */
[----:B--2---:R-:W-:Y:S05]  /*9f00*/  @!P0 NANOSLEEP.SYNCS 0x989680 ;  /* 0x009896800000895d */ /* 0x004fea0003900000 */
[----:B------:R-:W2:Y:S02]  /*9f10*/  @!P0 SYNCS.PHASECHK.TRANS64 P0, [R3+URZ+0xb8], R0 ;  /* 0x0000b800030085a7 */ /* 0x000ea4000800007f */
[----:B--2---:R-:W-:Y:S05]  /*9f20*/  @!P0 BRA `(.L_x_184) ;  /* 0xfffffffc00ec8947 */ /* 0x004fea000383ffff */
[----:B------:R-:W-:Y:S05]  /*9f30*/  BRA `(.L_x_183) ;  /* 0xffffffd800ec7947 */ /* 0x000fea000383ffff */
.L_x_193:
[----:B-1----:R-:W-:-:S04]  /*9f40*/  IMAD.U32 R5, RZ, RZ, UR5 ;  /* 0x00000005ff057e24 */ /* 0x002fc8000f8e00ff */
[----:B------:R1:W2:Y:S03]  /*9f50*/  SYNCS.PHASECHK.TRANS64.TRYWAIT P1, [R5+URZ+0x98], R4 ;  /* 0x00009804050075a7 */ /* 0x0002a6000802017f */
[----:B--2---:R-:W-:Y:S05]  /*9f60*/  @!P1 NANOSLEEP.SYNCS 0x989680 ;  /* 0x009896800000995d */ /* 0x004fea0003900000 */
[----:B------:R-:W2:Y:S02]  /*9f70*/  @!P1 SYNCS.PHASECHK.TRANS64 P1, [R5+URZ+0x98], R4 ;  /* 0x00009804050095a7 */ /* 0x000ea4000802007f */
[----:B--2---:R-:W-:Y:S05]  /*9f80*/  @!P1 BRA `(.L_x_193) ;  /* 0xfffffffc00ec9947 */ /* 0x004fea000383ffff */
[----:B------:R-:W-:Y:S05]  /*9f90*/  BRA `(.L_x_238) ;  /* 0xffffffdc00e47947 */ /* 0x000fea000383ffff */
.L_x_199:
[----:B-1----:R-:W-:-:S04]  /*9fa0*/  MOV R5, UR4 ;  /* 0x0000000400057c02 */ /* 0x002fc80008000f00 */
[----:B------:R1:W2:Y:S03]  /*9fb0*/  SYNCS.PHASECHK.TRANS64.TRYWAIT P1, [R5+URZ+0x98], R4 ;  /* 0x00009804050075a7 */ /* 0x0002a6000802017f */
[----:B--2---:R-:W-:Y:S05]  /*9fc0*/  @!P1 NANOSLEEP.SYNCS 0x989680 ;  /* 0x009896800000995d */ /* 0x004fea0003900000 */
[----:B------:R-:W2:Y:S02]  /*9fd0*/  @!P1 SYNCS.PHASECHK.TRANS64 P1, [R5+URZ+0x98], R4 ;  /* 0x00009804050095a7 */ /* 0x000ea4000802007f */
[----:B--2---:R-:W-:Y:S05]  /*9fe0*/  @!P1 BRA `(.L_x_199) ;  /* 0xfffffffc00ec9947 */ /* 0x004fea000383ffff */
[----:B------:R-:W-:Y:S05]  /*9ff0*/  BRA `(.L_x_239) ;  /* 0xffffffe0004c7947 */ /* 0x000fea000383ffff */
.L_x_209:
[----:B-1----:R1:W3:Y:S02]  /*a000*/  SYNCS.PHASECHK.TRANS64.TRYWAIT P0, [R3+URZ+0x98], R0 ;  /* 0x00009800030075a7 */ /* 0x0022e4000800017f */
[----:B---3--:R-:W-:Y:S05]  /*a010*/  @!P0 NANOSLEEP.SYNCS 0x989680 ;  /* 0x009896800000895d */ /* 0x008fea0003900000 */
[----:B------:R-:W3:Y:S02]  /*a020*/  @!P0 SYNCS.PHASECHK.TRANS64 P0, [R3+URZ+0x98], R0 ;  /* 0x00009800030085a7 */ /* 0x000ee4000800007f */
[----:B---3--:R-:W-:Y:S05]  /*a030*/  @!P0 BRA `(.L_x_209) ;  /* 0xfffffffc00f08947 */ /* 0x008fea000383ffff */
[----:B------:R-:W-:Y:S05]  /*a040*/  BRA `(.L_x_240) ;  /* 0xffffffe800647947 */ /* 0x000fea000383ffff */
.L_x_211:
[----:B-1----:R1:W2:Y:S02]  /*a050*/  SYNCS.PHASECHK.TRANS64.TRYWAIT P0, [R5+URZ+0x98], R0 ;  /* 0x00009800050075a7 */ /* 0x0022a4000800017f */
[----:B--2---:R-:W-:Y:S05]  /*a060*/  @!P0 NANOSLEEP.SYNCS 0x989680 ;  /* 0x009896800000895d */ /* 0x004fea0003900000 */
[----:B------:R-:W2:Y:S02]  /*a070*/  @!P0 SYNCS.PHASECHK.TRANS64 P0, [R5+URZ+0x98], R0 ;  /* 0x00009800050085a7 */ /* 0x000ea4000800007f */
[----:B--2---:R-:W-:Y:S05]  /*a080*/  @!P0 BRA `(.L_x_211) ;  /* 0xfffffffc00f08947 */ /* 0x004fea000383ffff */
[----:B------:R-:W-:Y:S05]  /*a090*/  BRA `(.L_x_241) ;  /* 0xffffffe800847947 */ /* 0x000fea000383ffff */
.L_x_215:
[----:B------:R-:W-:Y:S01]  /*a0a0*/  BSSY B1, `(.L_x_242) ;  /* 0x0000006000017945 */ /* 0x000fe20003800000 */
[----:B------:R-:W-:-:S07]  /*a0b0*/  IMAD.MOV.U32 R15, RZ, RZ, -0x1 ;  /* 0xffffffffff0f7424 */ /* 0x000fce00078e00ff */
[----:B------:R-:W-:Y:S05]  /*a0c0*/  WARPSYNC.COLLECTIVE R15, `(.L_x_243) ;  /* 0x000000000f0c7348 */ /* 0x000fea0003c00000 */
[----:B------:R-:W-:Y:S02]  /*a0d0*/  ELECT P6, UR62, PT ;  /* 0x00000000003e782f */ /* 0x000fe400038c0000 */
[----:B------:R-:W-:Y:S01]  /*a0e0*/  MOV R14, UR62 ;  /* 0x0000003e000e7c02 */ /* 0x000fe20008000f00 */
[----:B------:R-:W-:Y:S10]  /*a0f0*/  ENDCOLLECTIVE ;  /* 0x000000000000791b */ /* 0x000ff40003800000 */
.L_x_243:
[----:B------:R-:W-:Y:S05]  /*a100*/  BSYNC B1 ;  /* 0x0000000000017941 */ /* 0x000fea0003800000 */
.L_x_242:
[----:B------:R-:W-:Y:S05]  /*a110*/  BRA `(.L_x_244) ;  /* 0xffffffec001c7947 */ /* 0x000fea000383ffff */
.L_x_218:
[----:B--2---:R2:W3:Y:S02]  /*a120*/  SYNCS.PHASECHK.TRANS64.TRYWAIT P0, [R14+URZ+0x40], R7 ;  /* 0x000040070e0075a7 */ /* 0x0044e4000800017f */
[----:B---3--:R-:W-:Y:S05]  /*a130*/  @!P0 NANOSLEEP.SYNCS 0x989680 ;  /* 0x009896800000895d */ /* 0x008fea0003900000 */
[----:B------:R-:W3:Y:S02]  /*a140*/  @!P0 SYNCS.PHASECHK.TRANS64 P0, [R14+URZ+0x40], R7 ;  /* 0x000040070e0085a7 */ /* 0x000ee4000800007f */
[----:B---3--:R-:W-:Y:S05]  /*a150*/  @!P0 BRA `(.L_x_218) ;  /* 0xfffffffc00f08947 */ /* 0x008fea000383ffff */
[----:B------:R-:W-:Y:S05]  /*a160*/  BRA `(.L_x_245) ;  /* 0xffffffec00547947 */ /* 0x000fea000383ffff */
.L_x_226:
[----:B------:R-:W-:Y:S01]  /*a170*/  BSSY B0, `(.L_x_246) ;  /* 0x0000006000007945 */ /* 0x000fe20003800000 */
[----:B------:R-:W-:-:S07]  /*a180*/  MOV R15, 0xffffffff ;  /* 0xffffffff000f7802 */ /* 0x000fce0000000f00 */
[----:B-1----:R-:W-:Y:S05]  /*a190*/  WARPSYNC.COLLECTIVE R15, `(.L_x_247) ;  /* 0x000000000f0c7348 */ /* 0x002fea0003c00000 */
[----:B------:R-:W-:Y:S02]  /*a1a0*/  ELECT P6, UR62, PT ;  /* 0x00000000003e782f */ /* 0x000fe400038c0000 */
[----:B------:R-:W-:Y:S01]  /*a1b0*/  MOV R14, UR62 ;  /* 0x0000003e000e7c02 */ /* 0x000fe20008000f00 */
[----:B-1----:R-:W-:Y:S10]  /*a1c0*/  ENDCOLLECTIVE ;  /* 0x000000000000791b */ /* 0x002ff40003800000 */
.L_x_247:
[----:B------:R-:W-:Y:S05]  /*a1d0*/  BSYNC B0 ;  /* 0x0000000000007941 */ /* 0x000fea0003800000 */
.L_x_246:
[----:B------:R-:W-:Y:S05]  /*a1e0*/  BRA `(.L_x_248) ;  /* 0xfffffff400a87947 */ /* 0x000fea000383ffff */
.L_x_228:
[----:B--2---:R2:W3:Y:S02]  /*a1f0*/  SYNCS.PHASECHK.TRANS64.TRYWAIT P0, [R5+URZ], R2 ;  /* 0x00000002050075a7 */ /* 0x0044e4000800017f */
[----:B---3--:R-:W-:Y:S05]  /*a200*/  @!P0 NANOSLEEP.SYNCS 0x989680 ;  /* 0x009896800000895d */ /* 0x008fea0003900000 */
[----:B------:R-:W3:Y:S02]  /*a210*/  @!P0 SYNCS.PHASECHK.TRANS64 P0, [R5+URZ], R2 ;  /* 0x00000002050085a7 */ /* 0x000ee4000800007f */
[----:B---3--:R-:W-:Y:S05]  /*a220*/  @!P0 BRA `(.L_x_228) ;  /* 0xfffffffc00f08947 */ /* 0x008fea000383ffff */
[----:B------:R-:W-:Y:S05]  /*a230*/  BRA `(.L_x_249) ;  /* 0xfffffff400e47947 */ /* 0x000fea000383ffff */
.L_x_229:
[----:B--2---:R2:W3:Y:S02]  /*a240*/  SYNCS.PHASECHK.TRANS64.TRYWAIT P0, [R7+URZ], R4 ;  /* 0x00000004070075a7 */ /* 0x0044e4000800017f */
[----:B---3--:R-:W-:Y:S05]  /*a250*/  @!P0 NANOSLEEP.SYNCS 0x989680 ;  /* 0x009896800000895d */ /* 0x008fea0003900000 */
[----:B------:R-:W3:Y:S02]  /*a260*/  @!P0 SYNCS.PHASECHK.TRANS64 P0, [R7+URZ], R4 ;  /* 0x00000004070085a7 */ /* 0x000ee4000800007f */
[----:B---3--:R-:W-:Y:S05]  /*a270*/  @!P0 BRA `(.L_x_229) ;  /* 0xfffffffc00f08947 */ /* 0x008fea000383ffff */
[----:B------:R-:W-:Y:S05]  /*a280*/  BRA `(.L_x_250) ;  /* 0xfffffff400f47947 */ /* 0x000fea000383ffff */
.L_x_230:
[----:B--2---:R2:W3:Y:S02]  /*a290*/  SYNCS.PHASECHK.TRANS64.TRYWAIT P0, [R6+URZ], R5 ;  /* 0x00000005060075a7 */ /* 0x0044e4000800017f */
[----:B---3--:R-:W-:Y:S05]  /*a2a0*/  @!P0 NANOSLEEP.SYNCS 0x989680 ;  /* 0x009896800000895d */ /* 0x008fea0003900000 */
[----:B------:R-:W3:Y:S02]  /*a2b0*/  @!P0 SYNCS.PHASECHK.TRANS64 P0, [R6+URZ], R5 ;  /* 0x00000005060085a7 */ /* 0x000ee4000800007f */
[----:B---3--:R-:W-:Y:S05]  /*a2c0*/  @!P0 BRA `(.L_x_230) ;  /* 0xfffffffc00f08947 */ /* 0x008fea000383ffff */
[----:B------:R-:W-:Y:S05]  /*a2d0*/  BRA `(.L_x_251) ;  /* 0xfffffff800047947 */ /* 0x000fea000383ffff */
.L_x_231:
[----:B--2---:R2:W3:Y:S02]  /*a2e0*/  SYNCS.PHASECHK.TRANS64.TRYWAIT P0, [R9+URZ], R4 ;  /* 0x00000004090075a7 */ /* 0x0044e4000800017f */
[----:B---3--:R-:W-:Y:S05]  /*a2f0*/  @!P0 NANOSLEEP.SYNCS 0x989680 ;  /* 0x009896800000895d */ /* 0x008fea0003900000 */
[----:B------:R-:W3:Y:S02]  /*a300*/  @!P0 SYNCS.PHASECHK.TRANS64 P0, [R9+URZ], R4 ;  /* 0x00000004090085a7 */ /* 0x000ee4000800007f */
[----:B---3--:R-:W-:Y:S05]  /*a310*/  @!P0 BRA `(.L_x_231) ;  /* 0xfffffffc00f08947 */ /* 0x008fea000383ffff */
[----:B------:R-:W-:Y:S05]  /*a320*/  BRA `(.L_x_252) ;  /* 0xfffffff800147947 */ /* 0x000fea000383ffff */
.L_x_232:
[----:B--2---:R2:W3:Y:S02]  /*a330*/  SYNCS.PHASECHK.TRANS64.TRYWAIT P0, [R6+URZ], R5 ;  /* 0x00000005060075a7 */ /* 0x0044e4000800017f */
[----:B---3--:R-:W-:Y:S05]  /*a340*/  @!P0 NANOSLEEP.SYNCS 0x989680 ;  /* 0x009896800000895d */ /* 0x008fea0003900000 */
[----:B------:R-:W3:Y:S02]  /*a350*/  @!P0 SYNCS.PHASECHK.TRANS64 P0, [R6+URZ], R5 ;  /* 0x00000005060085a7 */ /* 0x000ee4000800007f */
[----:B---3--:R-:W-:Y:S05]  /*a360*/  @!P0 BRA `(.L_x_232) ;  /* 0xfffffffc00f08947 */ /* 0x008fea000383ffff */
[----:B------:R-:W-:Y:S05]  /*a370*/  BRA `(.L_x_253) ;  /* 0xfffffff800247947 */ /* 0x000fea000383ffff */
.L_x_233:
[----:B--2---:R2:W3:Y:S02]  /*a380*/  SYNCS.PHASECHK.TRANS64.TRYWAIT P0, [R9+URZ], R4 ;  /* 0x00000004090075a7 */ /* 0x0044e4000800017f */
[----:B---3--:R-:W-:Y:S05]  /*a390*/  @!P0 NANOSLEEP.SYNCS 0x989680 ;  /* 0x009896800000895d */ /* 0x008fea0003900000 */
[----:B------:R-:W3:Y:S02]  /*a3a0*/  @!P0 SYNCS.PHASECHK.TRANS64 P0, [R9+URZ], R4 ;  /* 0x00000004090085a7 */ /* 0x000ee4000800007f */
[----:B---3--:R-:W-:Y:S05]  /*a3b0*/  @!P0 BRA `(.L_x_233) ;  /* 0xfffffffc00f08947 */ /* 0x008fea000383ffff */
[----:B------:R-:W-:Y:S05]  /*a3c0*/  BRA `(.L_x_254) ;  /* 0xfffffff800347947 */ /* 0x000fea000383ffff */
.L_x_234:
[----:B--2---:R2:W3:Y:S02]  /*a3d0*/  SYNCS.PHASECHK.TRANS64.TRYWAIT P0, [R6+URZ], R5 ;  /* 0x00000005060075a7 */ /* 0x0044e4000800017f */
[----:B---3--:R-:W-:Y:S05]  /*a3e0*/  @!P0 NANOSLEEP.SYNCS 0x989680 ;  /* 0x009896800000895d */ /* 0x008fea0003900000 */
[----:B------:R-:W3:Y:S02]  /*a3f0*/  @!P0 SYNCS.PHASECHK.TRANS64 P0, [R6+URZ], R5 ;  /* 0x00000005060085a7 */ /* 0x000ee4000800007f */
[----:B---3--:R-:W-:Y:S05]  /*a400*/  @!P0 BRA `(.L_x_234) ;  /* 0xfffffffc00f08947 */ /* 0x008fea000383ffff */
[----:B------:R-:W-:Y:S05]  /*a410*/  BRA `(.L_x_255) ;  /* 0xfffffff8003c7947 */ /* 0x000fea000383ffff */
        .weak           $__internal_0_$__cuda_sm20_rcp_rn_f32_slowpath
        .type           $__internal_0_$__cuda_sm20_rcp_rn_f32_slowpath,@function
        .size           $__internal_0_$__cuda_sm20_rcp_rn_f32_slowpath,(.L_x_261 - $__internal_0_$__cuda_sm20_rcp_rn_f32_slowpath)
$__internal_0_$__cuda_sm20_rcp_rn_f32_slowpath:
[----:B------:R-:W-:Y:S01]  /*a420*/  IMAD.SHL.U32 R0, R3, 0x2, RZ ;  /* 0x0000000203007824 */ /* 0x000fe200078e00ff */
[----:B------:R-:W-:Y:S04]  /*a430*/  BSSY B0, `(.L_x_256) ;  /* 0x0000030000007945 */ /* 0x000fe80003800000 */
[----:B------:R-:W-:-:S04]  /*a440*/  SHF.R.U32.HI R83, RZ, 0x18, R0 ;  /* 0x00000018ff537819 */ /* 0x000fc80000011600 */
[----:B------:R-:W-:-:S13]  /*a450*/  ISETP.NE.U32.AND P2, PT, R83, RZ, PT ;  /* 0x000000ff5300720c */ /* 0x000fda0003f45070 */
[----:B------:R-:W-:Y:S05]  /*a460*/  @P2 BRA `(.L_x_257) ;  /* 0x0000000000282947 */ /* 0x000fea0003800000 */
[----:B------:R-:W-:-:S04]  /*a470*/  SHF.L.U32 R0, R3, 0x1, RZ ;  /* 0x0000000103007819 */ /* 0x000fc800000006ff */
[----:B------:R-:W-:-:S13]  /*a480*/  ISETP.NE.AND P2, PT, R0, RZ, PT ;  /* 0x000000ff0000720c */ /* 0x000fda0003f45270 */
[----:B------:R-:W-:Y:S01]  /*a490*/  @P2 FFMA R37, R3, 1.84467440737095516160e+19, RZ ;  /* 0x5f80000003252823 */ /* 0x000fe200000000ff */
[----:B------:R-:W-:Y:S08]  /*a4a0*/  @!P2 MUFU.RCP R36, R3 ;  /* 0x000000030024a308 */ /* 0x000ff00000001000 */
[----:B------:R-:W1:Y:S02]  /*a4b0*/  @P2 MUFU.RCP R0, R37 ;  /* 0x0000002500002308 */ /* 0x000e640000001000 */
[----:B-1----:R-:W-:-:S04]  /*a4c0*/  @P2 FFMA R73, R37, R0, -1 ;  /* 0xbf80000025492423 */ /* 0x002fc80000000000 */
[----:B------:R-:W-:-:S04]  /*a4d0*/  @P2 FADD.FTZ R73, -R73, -RZ ;  /* 0x800000ff49492221 */ /* 0x000fc80000010100 */
[----:B------:R-:W-:-:S04]  /*a4e0*/  @P2 FFMA R0, R0, R73, R0 ;  /* 0x0000004900002223 */ /* 0x000fc80000000000 */
[----:B------:R-:W-:Y:S01]  /*a4f0*/  @P2 FFMA R36, R0, 1.84467440737095516160e+19, RZ ;  /* 0x5f80000000242823 */ /* 0x000fe200000000ff */
[----:B------:R-:W-:Y:S06]  /*a500*/  BRA `(.L_x_258) ;  /* 0x0000000000887947 */ /* 0x000fec0003800000 */
.L_x_257:
[----:B------:R-:W-:-:S05]  /*a510*/  VIADD R84, R83, 0xffffff03 ;  /* 0xffffff0353547836 */ /* 0x000fca0000000000 */
[----:B------:R-:W-:-:S13]  /*a520*/  ISETP.GT.U32.AND P2, PT, R84, 0x1, PT ;  /* 0x000000015400780c */ /* 0x000fda0003f44070 */
[----:B------:R-:W-:Y:S05]  /*a530*/  @P2 BRA `(.L_x_259) ;  /* 0x0000000000782947 */ /* 0x000fea0003800000 */
[----:B------:R-:W-:Y:S02]  /*a540*/  LOP3.LUT R0, R3, 0x7fffff, RZ, 0xc0, !PT ;  /* 0x007fffff03007812 */ /* 0x000fe400078ec0ff */
[----:B------:R-:W-:Y:S02]  /*a550*/  MOV R75, 0x3 ;  /* 0x00000003004b7802 */ /* 0x000fe40000000f00 */
[----:B------:R-:W-:Y:S02]  /*a560*/  LOP3.LUT R0, R0, 0x3f800000, RZ, 0xfc, !PT ;  /* 0x3f80000000007812 */ /* 0x000fe400078efcff */
[----:B------:R-:W-:Y:S02]  /*a570*/  SHF.L.U32 R75, R75, R84, RZ ;  /* 0x000000544b4b7219 */ /* 0x000fe400000006ff */
[----:B------:R-:W1:Y:S02]  /*a580*/  MUFU.RCP R37, R0 ;  /* 0x0000000000257308 */ /* 0x000e640000001000 */
[----:B-1----:R-:W-:-:S04]  /*a590*/  FFMA R36, R0, R37, -1 ;  /* 0xbf80000000247423 */ /* 0x002fc80000000025 */
[----:B------:R-:W-:-:S04]  /*a5a0*/  FADD.FTZ R36, -R36, -RZ ;  /* 0x800000ff24247221 */ /* 0x000fc80000010100 */
[CCC-:B------:R-:W-:Y:S01]  /*a5b0*/  FFMA.RM R73, R37.reuse, R36.reuse, R37.reuse ;  /* 0x0000002425497223 */ /* 0x1c0fe20000004025 */
[----:B------:R-:W-:-:S04]  /*a5c0*/  FFMA.RP R78, R37, R36, R37 ;  /* 0x00000024254e7223 */ /* 0x000fc80000008025 */
[C---:B------:R-:W-:Y:S02]  /*a5d0*/  LOP3.LUT R36, R73.reuse, 0x7fffff, RZ, 0xc0, !PT ;  /* 0x007fffff49247812 */ /* 0x040fe400078ec0ff */
[----:B------:R-:W-:Y:S02]  /*a5e0*/  FSETP.NEU.FTZ.AND P2, PT, R73, R78, PT ;  /* 0x0000004e4900720b */ /* 0x000fe40003f5d000 */
[----:B------:R-:W-:Y:S02]  /*a5f0*/  LOP3.LUT R36, R36, 0x800000, RZ, 0xfc, !PT ;  /* 0x0080000024247812 */ /* 0x000fe400078efcff */
[----:B------:R-:W-:Y:S02]  /*a600*/  SEL R37, RZ, 0xffffffff, !P2 ;  /* 0xffffffffff257807 */ /* 0x000fe40005000000 */
[----:B------:R-:W-:-:S03]  /*a610*/  LOP3.LUT R75, R75, R36, RZ, 0xc0, !PT ;  /* 0x000000244b4b7212 */ /* 0x000fc600078ec0ff */
[----:B------:R-:W-:Y:S01]  /*a620*/  IMAD.MOV R37, RZ, RZ, -R37 ;  /* 0x000000ffff257224 */ /* 0x000fe200078e0a25 */
[----:B------:R-:W-:-:S04]  /*a630*/  SHF.R.U32.HI R75, RZ, R84, R75 ;  /* 0x00000054ff4b7219 */ /* 0x000fc8000001164b */
[--C-:B------:R-:W-:Y:S01]  /*a640*/  LOP3.LUT P3, RZ, R37, R84, R36.reuse, 0xf8, !PT ;  /* 0x0000005425ff7212 */ /* 0x100fe2000786f824 */
[----:B------:R-:W-:Y:S01]  /*a650*/  VIADD R37, R83, 0xffffff04 ;  /* 0xffffff0453257836 */ /* 0x000fe20000000000 */
[C---:B------:R-:W-:Y:S02]  /*a660*/  LOP3.LUT P2, RZ, R75.reuse, 0x1, RZ, 0xc0, !PT ;  /* 0x000000014bff7812 */ /* 0x040fe4000784c0ff */
[----:B------:R-:W-:Y:S02]  /*a670*/  LOP3.LUT P4, RZ, R75, 0x2, RZ, 0xc0, !PT ;  /* 0x000000024bff7812 */ /* 0x000fe4000788c0ff */
[----:B------:R-:W-:Y:S02]  /*a680*/  SHF.R.U32.HI R36, RZ, R37, R36 ;  /* 0x00000025ff247219 */ /* 0x000fe40000011624 */
[----:B------:R-:W-:Y:S02]  /*a690*/  PLOP3.LUT P2, PT, P2, P3, P4, 0xe0, 0x0 ;  /* 0x000000000000781c */ /* 0x000fe40001747c40 */
[----:B------:R-:W-:-:S02]  /*a6a0*/  LOP3.LUT P3, RZ, R3, 0x7fffff, RZ, 0xc0, !PT ;  /* 0x007fffff03ff7812 */ /* 0x000fc4000786c0ff */
[----:B------:R-:W-:-:S04]  /*a6b0*/  SEL R0, RZ, 0x1, !P2 ;  /* 0x00000001ff007807 */ /* 0x000fc80005000000 */
[----:B------:R-:W-:-:S04]  /*a6c0*/  IADD3 R0, -R0, RZ, RZ ;  /* 0x000000ff00007210 */ /* 0x000fc80007ffe1ff */
[----:B------:R-:W-:-:S13]  /*a6d0*/  ISETP.GE.AND P2, PT, R0, RZ, PT ;  /* 0x000000ff0000720c */ /* 0x000fda0003f46270 */
[----:B------:R-:W-:-:S05]  /*a6e0*/  @!P2 IADD3 R36, R36, 0x1, RZ ;  /* 0x000000012424a810 */ /* 0x000fca0007ffe0ff */
[----:B------:R-:W-:-:S05]  /*a6f0*/  @!P3 IMAD.SHL.U32 R36, R36, 0x2, RZ ;  /* 0x000000022424b824 */ /* 0x000fca00078e00ff */
[----:B------:R-:W-:Y:S01]  /*a700*/  LOP3.LUT R36, R36, 0x80000000, R3, 0xf8, !PT ;  /* 0x8000000024247812 */ /* 0x000fe200078ef803 */
[----:B------:R-:W-:Y:S06]  /*a710*/  BRA `(.L_x_258) ;  /* 0x0000000000047947 */ /* 0x000fec0003800000 */
.L_x_259:
[----:B------:R1:W2:Y:S02]  /*a720*/  MUFU.RCP R36, R3 ;  /* 0x0000000300247308 */ /* 0x0002a40000001000 */
.L_x_258:
[----:B------:R-:W-:Y:S05]  /*a730*/  BSYNC B0 ;  /* 0x0000000000007941 */ /* 0x000fea0003800000 */
.L_x_256:
[----:B-12---:R-:W-:Y:S01]  /*a740*/  MOV R3, R36 ;  /* 0x0000002400037202 */ /* 0x006fe20000000f00 */
[----:B------:R-:W-:Y:S01]  /*a750*/  IMAD.MOV.U32 R36, RZ, RZ, R77 ;  /* 0x000000ffff247224 */ /* 0x000fe200078e004d */
[----:B------:R-:W-:-:S04]  /*a760*/  MOV R37, 0x0 ;  /* 0x0000000000257802 */ /* 0x000fc80000000f00 */
[----:B------:R-:W-:Y:S05]  /*a770*/  RET.REL.NODEC R36 `(_ZN7cutlass13device_kernelINS_4gemm6kernel13GemmUniversalIN4cute5tupleIJiiiiEEENS1_10collective13CollectiveMmaINS1_34MainloopSm90TmaGmmaWarpSpecializedILi8ENS5_IJNS4_1CILi2EEENSA_ILi1EEESC_EEENS1_35KernelTmaWarpSpecializedCooperativeEEENS5_IJNSA_ILi128EEENSA_ILi64EEESH_EEENS_6half_tENS5_IJlSC_lEEESJ_SK_NS4_8TiledMMAINS4_8MMA_AtomIJNS4_4SM904GMMA25MMA_64x64x16_F32F16F16_SSILNSO_5MajorE0ELSQ_0ELNSO_7ScaleInE1ELSR_1EEEEEENS4_6LayoutISD_NS5_IJSC_NSA_ILi0EEESV_EEEEENS5_IJNS4_10UnderscoreESY_SY_EEEEENS4_13SM90_TMA_LOADENS4_14ComposedLayoutINS4_7SwizzleILi3ELi4ELi3EEENS4_18smem_ptr_flag_bitsILi16EEENSU_INS5_IJNSA_ILi8EEESH_EEENS5_IJSH_SC_EEEEEEEvNS4_8identityENS4_23SM90_TMA_LOAD_MULTICASTES1B_vS1C_EENS_8epilogue10collective18CollectiveEpilogueINS1F_22Sm90TmaWarpSpecializedILi3ELi2ELi16ELb1ELb0EEEJSI_NS5_IJSG_NSA_ILi32EEEEEESJ_SK_SJ_SK_NS1F_6fusion15FusionCallbacksIS1J_NS1M_13LinCombEltActINS1F_6thread4SiLuESJ_fSJ_fLNS_15FloatRoundStyleE2EEESI_S1L_JEEES11_NS12_INS13_ILi2ELi4ELi3EEES16_NSU_INS5_IJS17_S1K_EEENS5_IJS1K_SC_EEEEEEENS4_17SM75_U32x4_LDSM_NENS4_14SM90_TMA_STOREES1Y_NS4_17SM90_U32x4_STSM_NENS4_9Copy_AtomIJS21_SJ_EEEvEEEvvEEEEvNT_6ParamsE) ;  /* 0xffffff5824207950 */ /* 0x000fea0003c3ffff */
.L_x_260:
[----:B------:R-:W-:-:S00]  /*a780*/  BRA `(.L_x_260) ;  /* 0xfffffffc00fc7947 */ /* 0x000fc0000383ffff */
[----:B------:R-:W-:-:S00]  /*a790*/  NOP ;  /* 0x0000000000007918 */ /* 0x000fc00000000000 */
        /* <DEDUP_REMOVED lines=14> */
.L_x_261:


//--------------------- .nv.global.init           --------------------------
	.section	.nv.global.init,"aw",@progbits
.nv.global.init:
	.type		$str$22,@object
	.size		$str$22,($str$26 - $str$22)
$str$22:
        /*0000*/ 	.byte	0x6b, 0x5f, 0x74, 0x69, 0x6c, 0x65, 0x5f, 0x63, 0x6f, 0x75, 0x6e, 0x74, 0x20, 0x3e, 0x3d, 0x20
        /*0010*/ 	.byte	0x31, 0x00
	.type		$str$26,@object
	.size		$str$26,($str$27 - $str$26)
$str$26:
        /*0012*/ 	.byte	0x28, 0x61, 0x64, 0x64, 0x72, 0x65, 0x73, 0x73, 0x20, 0x26, 0x20, 0x6d, 0x61, 0x73, 0x6b, 0x29
        /*0022*/ 	.byte	0x20, 0x3d, 0x3d, 0x20, 0x30, 0x00
	.type		$str$27,@object
	.size		$str$27,($str$23 - $str$27)
$str$27:
        /*0028*/ 	.byte	0x2f, 0x74, 0x6d, 0x70, 0x2f, 0x63, 0x75, 0x74, 0x6c, 0x61, 0x73, 0x73, 0x5f, 0x73, 0x77, 0x65
        /*0038*/ 	.byte	0x65, 0x70, 0x5f, 0x73, 0x72, 0x63, 0x2f, 0x69, 0x6e, 0x63, 0x6c, 0x75, 0x64, 0x65, 0x2f, 0x63
        /*0048*/ 	.byte	0x75, 0x74, 0x65, 0x2f, 0x70, 0x6f, 0x69, 0x6e, 0x74, 0x65, 0x72, 0x5f, 0x66, 0x6c, 0x61, 0x67
        /*0058*/ 	.byte	0x67, 0x65, 0x64, 0x2e, 0x68, 0x70, 0x70, 0x00
	.type		$str$23,@object
	.size		$str$23,(__unnamed_2 - $str$23)
$str$23:
        /*0060*/ 	.byte	0x2f, 0x74, 0x6d, 0x70, 0x2f, 0x63, 0x75, 0x74, 0x6c, 0x61, 0x73, 0x73, 0x5f, 0x73, 0x77, 0x65
        /*0070*/ 	.byte	0x65, 0x70, 0x5f, 0x73, 0x72, 0x63, 0x2f, 0x69, 0x6e, 0x63, 0x6c, 0x75, 0x64, 0x65, 0x2f, 0x63
        /*0080*/ 	.byte	0x75, 0x74, 0x6c, 0x61, 0x73, 0x73, 0x2f, 0x67, 0x65, 0x6d, 0x6d, 0x2f, 0x63, 0x6f, 0x6c, 0x6c
        /*0090*/ 	.byte	0x65, 0x63, 0x74, 0x69, 0x76, 0x65, 0x2f, 0x73, 0x6d, 0x39, 0x30, 0x5f, 0x6d, 0x6d, 0x61, 0x5f
        /*00a0*/ 	.byte	0x74, 0x6d, 0x61, 0x5f, 0x67, 0x6d, 0x6d, 0x61, 0x5f, 0x73, 0x73, 0x5f, 0x77, 0x61, 0x72, 0x70
        /*00b0*/ 	.byte	0x73, 0x70, 0x65, 0x63, 0x69, 0x61, 0x6c, 0x69, 0x7a, 0x65, 0x64, 0x2e, 0x68, 0x70, 0x70, 0x00
	.type		__unnamed_2,@object
	.size		__unnamed_2,(__unnamed_1 - __unnamed_2)
__unnamed_2:
        /*00c0*/ 	.byte	0x61, 0x75, 0x74, 0x6f, 0x20, 0x63, 0x75, 0x74, 0x65, 0x3a, 0x3a, 0x61, 0x73, 0x5f, 0x70, 0x6f
        /* <DEDUP_REMOVED lines=27> */
        /*0280*/ 	.byte	0x36, 0x3e, 0x3e, 0x3e, 0x3e, 0x3e, 0x5d, 0x00
	.type		__unnamed_1,@object
	.size		__unnamed_1,(.L_0 - __unnamed_1)
__unnamed_1:
        /* <DEDUP_REMOVED lines=181> */
        /*0dd8*/ 	.byte	0x5d, 0x00
.L_0:


//--------------------- .nv.shared._ZN7cutlass13device_kernelINS_4gemm6kernel13GemmUniversalIN4cute5tupleIJiiiiEEENS1_10collective13CollectiveMmaINS1_34MainloopSm90TmaGmmaWarpSpecializedILi8ENS5_IJNS4_1CILi2EEENSA_ILi1EEESC_EEENS1_35KernelTmaWarpSpecializedCooperativeEEENS5_IJNSA_ILi128EEENSA_ILi64EEESH_EEENS_6half_tENS5_IJlSC_lEEESJ_SK_NS4_8TiledMMAINS4_8MMA_AtomIJNS4_4SM904GMMA25MMA_64x64x16_F32F16F16_SSILNSO_5MajorE0ELSQ_0ELNSO_7ScaleInE1ELSR_1EEEEEENS4_6LayoutISD_NS5_IJSC_NSA_ILi0EEESV_EEEEENS5_IJNS4_10UnderscoreESY_SY_EEEEENS4_13SM90_TMA_LOADENS4_14ComposedLayoutINS4_7SwizzleILi3ELi4ELi3EEENS4_18smem_ptr_flag_bitsILi16EEENSU_INS5_IJNSA_ILi8EEESH_EEENS5_IJSH_SC_EEEEEEEvNS4_8identityENS4_23SM90_TMA_LOAD_MULTICASTES1B_vS1C_EENS_8epilogue10collective18CollectiveEpilogueINS1F_22Sm90TmaWarpSpecializedILi3ELi2ELi16ELb1ELb0EEEJSI_NS5_IJSG_NSA_ILi32EEEEEESJ_SK_SJ_SK_NS1F_6fusion15FusionCallbacksIS1J_NS1M_13LinCombEltActINS1F_6thread4SiLuESJ_fSJ_fLNS_15FloatRoundStyleE2EEESI_S1L_JEEES11_NS12_INS13_ILi2ELi4ELi3EEES16_NSU_INS5_IJS17_S1K_EEENS5_IJS1K_SC_EEEEEEENS4_17SM75_U32x4_LDSM_NENS4_14SM90_TMA_STOREES1Y_NS4_17SM90_U32x4_STSM_NENS4_9Copy_AtomIJS21_SJ_EEEvEEEvvEEEEvNT_6ParamsE --------------------------
	.section	.nv.shared._ZN7cutlass13device_kernelINS_4gemm6kernel13GemmUniversalIN4cute5tupleIJiiiiEEENS1_10collective13CollectiveMmaINS1_34MainloopSm90TmaGmmaWarpSpecializedILi8ENS5_IJNS4_1CILi2EEENSA_ILi1EEESC_EEENS1_35KernelTmaWarpSpecializedCooperativeEEENS5_IJNSA_ILi128EEENSA_ILi64EEESH_EEENS_6half_tENS5_IJlSC_lEEESJ_SK_NS4_8TiledMMAINS4_8MMA_AtomIJNS4_4SM904GMMA25MMA_64x64x16_F32F16F16_SSILNSO_5MajorE0ELSQ_0ELNSO_7ScaleInE1ELSR_1EEEEEENS4_6LayoutISD_NS5_IJSC_NSA_ILi0EEESV_EEEEENS5_IJNS4_10UnderscoreESY_SY_EEEEENS4_13SM90_TMA_LOADENS4_14ComposedLayoutINS4_7SwizzleILi3ELi4ELi3EEENS4_18smem_ptr_flag_bitsILi16EEENSU_INS5_IJNSA_ILi8EEESH_EEENS5_IJSH_SC_EEEEEEEvNS4_8identityENS4_23SM90_TMA_LOAD_MULTICASTES1B_vS1C_EENS_8epilogue10collective18CollectiveEpilogueINS1F_22Sm90TmaWarpSpecializedILi3ELi2ELi16ELb1ELb0EEEJSI_NS5_IJSG_NSA_ILi32EEEEEESJ_SK_SJ_SK_NS1F_6fusion15FusionCallbacksIS1J_NS1M_13LinCombEltActINS1F_6thread4SiLuESJ_fSJ_fLNS_15FloatRoundStyleE2EEESI_S1L_JEEES11_NS12_INS13_ILi2ELi4ELi3EEES16_NSU_INS5_IJS17_S1K_EEENS5_IJS1K_SC_EEEEEEENS4_17SM75_U32x4_LDSM_NENS4_14SM90_TMA_STOREES1Y_NS4_17SM90_U32x4_STSM_NENS4_9Copy_AtomIJS21_SJ_EEEvEEEvvEEEEvNT_6ParamsE,"aw",@nobits
	.sectionflags	@""
	.align	16
	.zero		1024


//--------------------- .nv.shared.reserved.0     --------------------------
	.section	.nv.shared.reserved.0,"aw",@nobits
	.weak		__nv_reservedSMEM_offset_0_alias
	.size		__nv_reservedSMEM_offset_0_alias, 0, 0
	.other		__nv_reservedSMEM_offset_0_alias,@"STO_CUDA_RESERVED_SHARED STV_DEFAULT"
__nv_reservedSMEM_offset_0_alias:
	.zero		0


//--------------------- .nv.global                --------------------------
	.section	.nv.global,"aw",@nobits
.nv.global:
	.type		_ZN39_INTERNAL_54b11b91_4_k_cu_985f7699_36934cute1_E,@object
	.size		_ZN39_INTERNAL_54b11b91_4_k_cu_985f7699_36934cute1_E,(_ZN39_INTERNAL_54b11b91_4_k_cu_985f7699_36934cuda3std3__45__cpo6cbeginE - _ZN39_INTERNAL_54b11b91_4_k_cu_985f7699_36934cute1_E)
_ZN39_INTERNAL_54b11b91_4_k_cu_985f7699_36934cute1_E:
	.zero		1
	.type		_ZN39_INTERNAL_54b11b91_4_k_cu_985f7699_36934cuda3std3__45__cpo6cbeginE,@object
	.size		_ZN39_INTERNAL_54b11b91_4_k_cu_985f7699_36934cuda3std3__45__cpo6cbeginE,(_ZN39_INTERNAL_54b11b91_4_k_cu_985f7699_36934cuda3std3__48in_placeE - _ZN39_INTERNAL_54b11b91_4_k_cu_985f7699_36934cuda3std3__45__cpo6cbeginE)
_ZN39_INTERNAL_54b11b91_4_k_cu_985f7699_36934cuda3std3__45__cpo6cbeginE:
	.zero		1
	.type		_ZN39_INTERNAL_54b11b91_4_k_cu_985f7699_36934cuda3std3__48in_placeE,@object
	.size		_ZN39_INTERNAL_54b11b91_4_k_cu_985f7699_36934cuda3std3__48in_placeE,(_ZN39_INTERNAL_54b11b91_4_k_cu_985f7699_36934cuda3std6ranges3__45__cpo9iter_moveE - _ZN39_INTERNAL_54b11b91_4_k_cu_985f7699_36934cuda3std3__48in_placeE)
_ZN39_INTERNAL_54b11b91_4_k_cu_985f7699_36934cuda3std3__48in_placeE:
	.zero		1
	.type		_ZN39_INTERNAL_54b11b91_4_k_cu_985f7699_36934cuda3std6ranges3__45__cpo9iter_moveE,@object
	.size		_ZN39_INTERNAL_54b11b91_4_k_cu_985f7699_36934cuda3std6ranges3__45__cpo9iter_moveE,(_ZN39_INTERNAL_54b11b91_4_k_cu_985f7699_36934cuda3std3__45__cpo5beginE - _ZN39_INTERNAL_54b11b91_4_k_cu_985f7699_36934cuda3std6ranges3__45__cpo9iter_moveE)
_ZN39_INTERNAL_54b11b91_4_k_cu_985f7699_36934cuda3std6ranges3__45__cpo9iter_moveE:
	.zero		1
	.type		_ZN39_INTERNAL_54b11b91_4_k_cu_985f7699_36934cuda3std3__45__cpo5beginE,@object
	.size		_ZN39_INTERNAL_54b11b91_4_k_cu_985f7699_36934cuda3std3__45__cpo5beginE,(_ZN39_INTERNAL_54b11b91_4_k_cu_985f7699_36934cuda3std3__441_GLOBAL__N__54b11b91_4_k_cu_985f7699_36936ignoreE - _ZN39_INTERNAL_54b11b91_4_k_cu_985f7699_36934cuda3std3__45__cpo5beginE)
_ZN39_INTERNAL_54b11b91_4_k_cu_985f7699_36934cuda3std3__45__cpo5beginE:
	.zero		1
	.type		_ZN39_INTERNAL_54b11b91_4_k_cu_985f7699_36934cuda3std3__441_GLOBAL__N__54b11b91_4_k_cu_985f7699_36936ignoreE,@object
	.size		_ZN39_INTERNAL_54b11b91_4_k_cu_985f7699_36934cuda3std3__441_GLOBAL__N__54b11b91_4_k_cu_985f7699_36936ignoreE,(_ZN39_INTERNAL_54b11b91_4_k_cu_985f7699_36934cute7productE - _ZN39_INTERNAL_54b11b91_4_k_cu_985f7699_36934cuda3std3__441_GLOBAL__N__54b11b91_4_k_cu_985f7699_36936ignoreE)
_ZN39_INTERNAL_54b11b91_4_k_cu_985f7699_36934cuda3std3__441_GLOBAL__N__54b11b91_4_k_cu_985f7699_36936ignoreE:
	.zero		1
	.type		_ZN39_INTERNAL_54b11b91_4_k_cu_985f7699_36934cute7productE,@object
	.size		_ZN39_INTERNAL_54b11b91_4_k_cu_985f7699_36934cute7productE,(_ZN39_INTERNAL_54b11b91_4_k_cu_985f7699_36934cuda3std3__45__cpo3endE - _ZN39_INTERNAL_54b11b91_4_k_cu_985f7699_36934cute7productE)
_ZN39_INTERNAL_54b11b91_4_k_cu_985f7699_36934cute7productE:
	.zero		1
	.type		_ZN39_INTERNAL_54b11b91_4_k_cu_985f7699_36934cuda3std3__45__cpo3endE,@object
	.size		_ZN39_INTERNAL_54b11b91_4_k_cu_985f7699_36934cuda3std3__45__cpo3endE,(_ZN39_INTERNAL_54b11b91_4_k_cu_985f7699_36934cuda3std3__419piecewise_constructE - _ZN39_INTERNAL_54b11b91_4_k_cu_985f7699_36934cuda3std3__45__cpo3endE)
_ZN39_INTERNAL_54b11b91_4_k_cu_985f7699_36934cuda3std3__45__cpo3endE:
	.zero		1
	.type		_ZN39_INTERNAL_54b11b91_4_k_cu_985f7699_36934cuda3std3__419piecewise_constructE,@object
	.size		_ZN39_INTERNAL_54b11b91_4_k_cu_985f7699_36934cuda3std3__419piecewise_constructE,(_ZN39_INTERNAL_54b11b91_4_k_cu_985f7699_36934cuda3std3__45__cpo4cendE - _ZN39_INTERNAL_54b11b91_4_k_cu_985f7699_36934cuda3std3__419piecewise_constructE)
_ZN39_INTERNAL_54b11b91_4_k_cu_985f7699_36934cuda3std3__419piecewise_constructE:
	.zero		1
	.type		_ZN39_INTERNAL_54b11b91_4_k_cu_985f7699_36934cuda3std3__45__cpo4cendE,@object
	.size		_ZN39_INTERNAL_54b11b91_4_k_cu_985f7699_36934cuda3std3__45__cpo4cendE,(_ZN39_INTERNAL_54b11b91_4_k_cu_985f7699_36934cuda3std6ranges3__45__cpo4swapE - _ZN39_INTERNAL_54b11b91_4_k_cu_985f7699_36934cuda3std3__45__cpo4cendE)
_ZN39_INTERNAL_54b11b91_4_k_cu_985f7699_36934cuda3std3__45__cpo4cendE:
	.zero		1
	.type		_ZN39_INTERNAL_54b11b91_4_k_cu_985f7699_36934cuda3std6ranges3__45__cpo4swapE,@object
	.size		_ZN39_INTERNAL_54b11b91_4_k_cu_985f7699_36934cuda3std6ranges3__45__cpo4swapE,(.L_9 - _ZN39_INTERNAL_54b11b91_4_k_cu_985f7699_36934cuda3std6ranges3__45__cpo4swapE)
_ZN39_INTERNAL_54b11b91_4_k_cu_985f7699_36934cuda3std6ranges3__45__cpo4swapE:
	.zero		1
.L_9:


//--------------------- .nv.constant0._ZN7cutlass13device_kernelINS_4gemm6kernel13GemmUniversalIN4cute5tupleIJiiiiEEENS1_10collective13CollectiveMmaINS1_34MainloopSm90TmaGmmaWarpSpecializedILi8ENS5_IJNS4_1CILi2EEENSA_ILi1EEESC_EEENS1_35KernelTmaWarpSpecializedCooperativeEEENS5_IJNSA_ILi128EEENSA_ILi64EEESH_EEENS_6half_tENS5_IJlSC_lEEESJ_SK_NS4_8TiledMMAINS4_8MMA_AtomIJNS4_4SM904GMMA25MMA_64x64x16_F32F16F16_SSILNSO_5MajorE0ELSQ_0ELNSO_7ScaleInE1ELSR_1EEEEEENS4_6LayoutISD_NS5_IJSC_NSA_ILi0EEESV_EEEEENS5_IJNS4_10UnderscoreESY_SY_EEEEENS4_13SM90_TMA_LOADENS4_14ComposedLayoutINS4_7SwizzleILi3ELi4ELi3EEENS4_18smem_ptr_flag_bitsILi16EEENSU_INS5_IJNSA_ILi8EEESH_EEENS5_IJSH_SC_EEEEEEEvNS4_8identityENS4_23SM90_TMA_LOAD_MULTICASTES1B_vS1C_EENS_8epilogue10collective18CollectiveEpilogueINS1F_22Sm90TmaWarpSpecializedILi3ELi2ELi16ELb1ELb0EEEJSI_NS5_IJSG_NSA_ILi32EEEEEESJ_SK_SJ_SK_NS1F_6fusion15FusionCallbacksIS1J_NS1M_13LinCombEltActINS1F_6thread4SiLuESJ_fSJ_fLNS_15FloatRoundStyleE2EEESI_S1L_JEEES11_NS12_INS13_ILi2ELi4ELi3EEES16_NSU_INS5_IJS17_S1K_EEENS5_IJS1K_SC_EEEEEEENS4_17SM75_U32x4_LDSM_NENS4_14SM90_TMA_STOREES1Y_NS4_17SM90_U32x4_STSM_NENS4_9Copy_AtomIJS21_SJ_EEEvEEEvvEEEEvNT_6ParamsE --------------------------
	.section	.nv.constant0._ZN7cutlass13device_kernelINS_4gemm6kernel13GemmUniversalIN4cute5tupleIJiiiiEEENS1_10collective13CollectiveMmaINS1_34MainloopSm90TmaGmmaWarpSpecializedILi8ENS5_IJNS4_1CILi2EEENSA_ILi1EEESC_EEENS1_35KernelTmaWarpSpecializedCooperativeEEENS5_IJNSA_ILi128EEENSA_ILi64EEESH_EEENS_6half_tENS5_IJlSC_lEEESJ_SK_NS4_8TiledMMAINS4_8MMA_AtomIJNS4_4SM904GMMA25MMA_64x64x16_F32F16F16_SSILNSO_5MajorE0ELSQ_0ELNSO_7ScaleInE1ELSR_1EEEEEENS4_6LayoutISD_NS5_IJSC_NSA_ILi0EEESV_EEEEENS5_IJNS4_10UnderscoreESY_SY_EEEEENS4_13SM90_TMA_LOADENS4_14ComposedLayoutINS4_7SwizzleILi3ELi4ELi3EEENS4_18smem_ptr_flag_bitsILi16EEENSU_INS5_IJNSA_ILi8EEESH_EEENS5_IJSH_SC_EEEEEEEvNS4_8identityENS4_23SM90_TMA_LOAD_MULTICASTES1B_vS1C_EENS_8epilogue10collective18CollectiveEpilogueINS1F_22Sm90TmaWarpSpecializedILi3ELi2ELi16ELb1ELb0EEEJSI_NS5_IJSG_NSA_ILi32EEEEEESJ_SK_SJ_SK_NS1F_6fusion15FusionCallbacksIS1J_NS1M_13LinCombEltActINS1F_6thread4SiLuESJ_fSJ_fLNS_15FloatRoundStyleE2EEESI_S1L_JEEES11_NS12_INS13_ILi2ELi4ELi3EEES16_NSU_INS5_IJS17_S1K_EEENS5_IJS1K_SC_EEEEEEENS4_17SM75_U32x4_LDSM_NENS4_14SM90_TMA_STOREES1Y_NS4_17SM90_U32x4_STSM_NENS4_9Copy_AtomIJS21_SJ_EEEvEEEvvEEEEvNT_6ParamsE,"a",@progbits
	.sectionflags	@""
	.align	4
.nv.constant0._ZN7cutlass13device_kernelINS_4gemm6kernel13GemmUniversalIN4cute5tupleIJiiiiEEENS1_10collective13CollectiveMmaINS1_34MainloopSm90TmaGmmaWarpSpecializedILi8ENS5_IJNS4_1CILi2EEENSA_ILi1EEESC_EEENS1_35KernelTmaWarpSpecializedCooperativeEEENS5_IJNSA_ILi128EEENSA_ILi64EEESH_EEENS_6half_tENS5_IJlSC_lEEESJ_SK_NS4_8TiledMMAINS4_8MMA_AtomIJNS4_4SM904GMMA25MMA_64x64x16_F32F16F16_SSILNSO_5MajorE0ELSQ_0ELNSO_7ScaleInE1ELSR_1EEEEEENS4_6LayoutISD_NS5_IJSC_NSA_ILi0EEESV_EEEEENS5_IJNS4_10UnderscoreESY_SY_EEEEENS4_13SM90_TMA_LOADENS4_14ComposedLayoutINS4_7SwizzleILi3ELi4ELi3EEENS4_18smem_ptr_flag_bitsILi16EEENSU_INS5_IJNSA_ILi8EEESH_EEENS5_IJSH_SC_EEEEEEEvNS4_8identityENS4_23SM90_TMA_LOAD_MULTICASTES1B_vS1C_EENS_8epilogue10collective18CollectiveEpilogueINS1F_22Sm90TmaWarpSpecializedILi3ELi2ELi16ELb1ELb0EEEJSI_NS5_IJSG_NSA_ILi32EEEEEESJ_SK_SJ_SK_NS1F_6fusion15FusionCallbacksIS1J_NS1M_13LinCombEltActINS1F_6thread4SiLuESJ_fSJ_fLNS_15FloatRoundStyleE2EEESI_S1L_JEEES11_NS12_INS13_ILi2ELi4ELi3EEES16_NSU_INS5_IJS17_S1K_EEENS5_IJS1K_SC_EEEEEEENS4_17SM75_U32x4_LDSM_NENS4_14SM90_TMA_STOREES1Y_NS4_17SM90_U32x4_STSM_NENS4_9Copy_AtomIJS21_SJ_EEEvEEEvvEEEEvNT_6ParamsE:
	.zero		2432


//--------------------- SYMBOLS --------------------------

	.type		.nv.reservedSmem.offset0,@object
	.size		.nv.reservedSmem.offset0,0x4
	.type		__assertfail,@function
